// auto-generated by cutlass_sweep.gemm — config: {"arch": "sm_100", "cluster_m": 1, "cluster_n": 1, "dtype": "tf32", "dtype_b": "tf32", "layout": "nn", "stages": 0, "tile_k": 64, "tile_m": 64, "tile_n": 128}
#include "cutlass/cutlass.h"
#include "cutlass/gemm/collective/collective_builder.hpp"
#include "cutlass/gemm/device/gemm_universal_adapter.h"
#include "cutlass/gemm/kernel/gemm_universal.hpp"
#include "cutlass/epilogue/collective/collective_builder.hpp"

using ElemA = cutlass::tfloat32_t;
using ElemB = cutlass::tfloat32_t;
using ElemCD = cutlass::tfloat32_t;
using Acc  = float;
using TileShape    = cute::Shape<cute::_64, cute::_128, cute::_64>;
using ClusterShape = cute::Shape<cute::_1, cute::_1, cute::_1>;

using CollectiveEpilogue = typename cutlass::epilogue::collective::CollectiveBuilder<
    cutlass::arch::Sm100, cutlass::arch::OpClassTensorOp,
    TileShape, ClusterShape,
    cutlass::epilogue::collective::EpilogueTileAuto,
    Acc, Acc,
    ElemCD, cutlass::layout::RowMajor, 128 / cutlass::sizeof_bits<ElemCD>::value,
    ElemCD, cutlass::layout::RowMajor, 128 / cutlass::sizeof_bits<ElemCD>::value,
    cutlass::epilogue::collective::EpilogueScheduleAuto
  >::CollectiveOp;

using CollectiveMainloop = typename cutlass::gemm::collective::CollectiveBuilder<
    cutlass::arch::Sm100, cutlass::arch::OpClassTensorOp,
    ElemA, cutlass::layout::RowMajor, 128 / cutlass::sizeof_bits<ElemA>::value,
    ElemB, cutlass::layout::RowMajor, 128 / cutlass::sizeof_bits<ElemB>::value,
    Acc,
    TileShape, ClusterShape,
    cutlass::gemm::collective::StageCountAutoCarveout<static_cast<int>(sizeof(typename CollectiveEpilogue::SharedStorage))>,
    cutlass::gemm::collective::KernelScheduleAuto
  >::CollectiveOp;

using GemmKernel = cutlass::gemm::kernel::GemmUniversal<
    cute::Shape<int,int,int,int>,
    CollectiveMainloop,
    CollectiveEpilogue
>;
using Gemm = cutlass::gemm::device::GemmUniversalAdapter<GemmKernel>;

// Force the device kernel symbol into the cubin without needing a host main.
auto* _anchor = &cutlass::device_kernel<GemmKernel>;


// ===== COMPILED SASS (sm_100a) =====

	.target	sm_100a

	.elftype	@"ET_EXEC"


//--------------------- .note.nv.tkinfo           --------------------------
	.section	.note.nv.tkinfo,"",@"SHT_NOTE"
	.sectionflags	@"SHF_NOTE_NV_TKINFO"
	.tkinfo
        /*0018*/ 	.word	0x00000002
        /*0030*/ 	.string	""
        /*0030*/ 	.string	"ptxas"
        /*0030*/ 	.string	"Cuda compilation tools, release 13.0, V13.0.88"
        /*0030*/ 	.string	"Build cuda_13.0.r13.0/compiler.36424714_0"
        /*0030*/ 	.string	"-arch sm_100a -m 64 "



//--------------------- .note.nv.cuinfo           --------------------------
	.section	.note.nv.cuinfo,"",@"SHT_NOTE"
	.sectionflags	@"SHF_NOTE_NV_CUINFO"
        /*0018*/ 	.short	0x0002
        /*001a*/ 	.short	0x0064
        /*001c*/ 	.short	0x0082
	.zero		2


//--------------------- .nv.info                  --------------------------
	.section	.nv.info,"",@"SHT_CUDA_INFO"
	.align	4


	//----- nvinfo : EIATTR_REGCOUNT
	.align		4
        /*0000*/ 	.byte	0x04, 0x2f
        /*0002*/ 	.short	(.L_19 - .L_18)
	.align		4
.L_18:
        /*0004*/ 	.word	index@(_ZN7cutlass13device_kernelINS_4gemm6kernel13GemmUniversalIN4cute5tupleIJiiiiEEENS1_10collective13CollectiveMmaINS1_35MainloopSm100TmaUmmaWarpSpecializedILi4ELi2ELi4ENS5_IJNS4_1CILi1EEESB_SB_EEEEENS5_IJNSA_ILi64EEENSA_ILi128EEESE_EEENS_10tfloat32_tENS5_IJlSB_lEEESH_NS5_IJSB_llEEENS4_8TiledMMAINS4_8MMA_AtomIJNS4_17SM100_MMA_TF32_SSISH_SH_fLi64ELi128ELNS4_4UMMA5MajorE0ELSO_1ELNSN_7ScaleInE0ELSP_0EEEEEENS4_6LayoutISC_NS5_IJNSA_ILi0EEEST_ST_EEEEENS5_IJNS4_10UnderscoreESW_SW_EEEEENS4_13SM90_TMA_LOADENS4_14ComposedLayoutINS4_7SwizzleILi3ELi4ELi3EEENS4_18smem_ptr_flag_bitsILi32EEENSS_INS5_IJNSA_ILi8EEENSA_ILi32EEEEEENS5_IJS16_SB_EEEEEEEvNS4_8identityESZ_NS10_INS11_ILi2ELi5ELi2EEES14_NSS_INS5_IJS16_NSA_ILi4EEEEEENS5_IJSB_S16_EEEEEEEvS1B_EENS_8epilogue10collective18CollectiveEpilogueINS1J_23Sm100TmaWarpSpecializedILi4ELi2ELi16ELb1ELb0EEEJSG_NS5_IJNSS_ISE_SB_EENSS_IS16_SB_EEEEESH_SI_SH_SI_NS1J_6fusion15FusionCallbacksIS1N_NS1R_17LinearCombinationISH_fSH_fLNS_15FloatRoundStyleE2EEESG_S1Q_JEEENS4_5SM1004TMEM4LOAD26SM100_TMEM_LOAD_16dp128b8xESZ_S1A_NS4_17SM75_U32x4_LDSM_NENS4_14SM90_TMA_STOREES1A_NS4_17SM90_U32x4_STSM_NENS4_39AutoVectorizingCopyWithAssumedAlignmentILi128EEEEEEvvEEEEvNT_6ParamsE)
        /*0008*/ 	.word	0x0000005e


	//----- nvinfo : EIATTR_FRAME_SIZE
	.align		4
.L_19:
        /*000c*/ 	.byte	0x04, 0x11
        /*000e*/ 	.short	(.L_21 - .L_20)
	.align		4
.L_20:
        /*0010*/ 	.word	index@($__internal_2_$__cuda_sm10x_tcgen05_guardrail_trap_unallocated_columns_being_dealloced)
        /*0014*/ 	.word	0x00000000


	//----- nvinfo : EIATTR_FRAME_SIZE
	.align		4
.L_21:
        /*0018*/ 	.byte	0x04, 0x11
        /*001a*/ 	.short	(.L_23 - .L_22)
	.align		4
.L_22:
        /*001c*/ 	.word	index@($__internal_1_$__cuda_sm10x_tcgen05_guardrail_trap_phase_invalid_during_alloc)
        /*0020*/ 	.word	0x00000000


	//----- nvinfo : EIATTR_FRAME_SIZE
	.align		4
.L_23:
        /*0024*/ 	.byte	0x04, 0x11
        /*0026*/ 	.short	(.L_25 - .L_24)
	.align		4
.L_24:
        /*0028*/ 	.word	index@($__internal_0_$__cuda_sm10x_tcgen05_guardrail_trap_col_being_dealloced_not_returned_by_alloc)
        /*002c*/ 	.word	0x00000000


	//----- nvinfo : EIATTR_FRAME_SIZE
	.align		4
.L_25:
        /*0030*/ 	.byte	0x04, 0x11
        /*0032*/ 	.short	(.L_27 - .L_26)
	.align		4
.L_26:
        /*0034*/ 	.word	index@(_ZN7cutlass13device_kernelINS_4gemm6kernel13GemmUniversalIN4cute5tupleIJiiiiEEENS1_10collective13CollectiveMmaINS1_35MainloopSm100TmaUmmaWarpSpecializedILi4ELi2ELi4ENS5_IJNS4_1CILi1EEESB_SB_EEEEENS5_IJNSA_ILi64EEENSA_ILi128EEESE_EEENS_10tfloat32_tENS5_IJlSB_lEEESH_NS5_IJSB_llEEENS4_8TiledMMAINS4_8MMA_AtomIJNS4_17SM100_MMA_TF32_SSISH_SH_fLi64ELi128ELNS4_4UMMA5MajorE0ELSO_1ELNSN_7ScaleInE0ELSP_0EEEEEENS4_6LayoutISC_NS5_IJNSA_ILi0EEEST_ST_EEEEENS5_IJNS4_10UnderscoreESW_SW_EEEEENS4_13SM90_TMA_LOADENS4_14ComposedLayoutINS4_7SwizzleILi3ELi4ELi3EEENS4_18smem_ptr_flag_bitsILi32EEENSS_INS5_IJNSA_ILi8EEENSA_ILi32EEEEEENS5_IJS16_SB_EEEEEEEvNS4_8identityESZ_NS10_INS11_ILi2ELi5ELi2EEES14_NSS_INS5_IJS16_NSA_ILi4EEEEEENS5_IJSB_S16_EEEEEEEvS1B_EENS_8epilogue10collective18CollectiveEpilogueINS1J_23Sm100TmaWarpSpecializedILi4ELi2ELi16ELb1ELb0EEEJSG_NS5_IJNSS_ISE_SB_EENSS_IS16_SB_EEEEESH_SI_SH_SI_NS1J_6fusion15FusionCallbacksIS1N_NS1R_17LinearCombinationISH_fSH_fLNS_15FloatRoundStyleE2EEESG_S1Q_JEEENS4_5SM1004TMEM4LOAD26SM100_TMEM_LOAD_16dp128b8xESZ_S1A_NS4_17SM75_U32x4_LDSM_NENS4_14SM90_TMA_STOREES1A_NS4_17SM90_U32x4_STSM_NENS4_39AutoVectorizingCopyWithAssumedAlignmentILi128EEEEEEvvEEEEvNT_6ParamsE)
        /*0038*/ 	.word	0x00000000


	//----- nvinfo : EIATTR_MIN_STACK_SIZE
	.align		4
.L_27:
        /*003c*/ 	.byte	0x04, 0x12
        /*003e*/ 	.short	(.L_29 - .L_28)
	.align		4
.L_28:
        /*0040*/ 	.word	index@(_ZN7cutlass13device_kernelINS_4gemm6kernel13GemmUniversalIN4cute5tupleIJiiiiEEENS1_10collective13CollectiveMmaINS1_35MainloopSm100TmaUmmaWarpSpecializedILi4ELi2ELi4ENS5_IJNS4_1CILi1EEESB_SB_EEEEENS5_IJNSA_ILi64EEENSA_ILi128EEESE_EEENS_10tfloat32_tENS5_IJlSB_lEEESH_NS5_IJSB_llEEENS4_8TiledMMAINS4_8MMA_AtomIJNS4_17SM100_MMA_TF32_SSISH_SH_fLi64ELi128ELNS4_4UMMA5MajorE0ELSO_1ELNSN_7ScaleInE0ELSP_0EEEEEENS4_6LayoutISC_NS5_IJNSA_ILi0EEEST_ST_EEEEENS5_IJNS4_10UnderscoreESW_SW_EEEEENS4_13SM90_TMA_LOADENS4_14ComposedLayoutINS4_7SwizzleILi3ELi4ELi3EEENS4_18smem_ptr_flag_bitsILi32EEENSS_INS5_IJNSA_ILi8EEENSA_ILi32EEEEEENS5_IJS16_SB_EEEEEEEvNS4_8identityESZ_NS10_INS11_ILi2ELi5ELi2EEES14_NSS_INS5_IJS16_NSA_ILi4EEEEEENS5_IJSB_S16_EEEEEEEvS1B_EENS_8epilogue10collective18CollectiveEpilogueINS1J_23Sm100TmaWarpSpecializedILi4ELi2ELi16ELb1ELb0EEEJSG_NS5_IJNSS_ISE_SB_EENSS_IS16_SB_EEEEESH_SI_SH_SI_NS1J_6fusion15FusionCallbacksIS1N_NS1R_17LinearCombinationISH_fSH_fLNS_15FloatRoundStyleE2EEESG_S1Q_JEEENS4_5SM1004TMEM4LOAD26SM100_TMEM_LOAD_16dp128b8xESZ_S1A_NS4_17SM75_U32x4_LDSM_NENS4_14SM90_TMA_STOREES1A_NS4_17SM90_U32x4_STSM_NENS4_39AutoVectorizingCopyWithAssumedAlignmentILi128EEEEEEvvEEEEvNT_6ParamsE)
        /*0044*/ 	.word	0x00000000
.L_29:


//--------------------- .nv.compat                --------------------------
	.section	.nv.compat,"",@"SHT_CUDA_COMPAT_INFO"
	.align	4
        /*0000*/ 	.byte	0x02, 0x09, 0x01, 0x00, 0x02, 0x02, 0x02, 0x00, 0x02, 0x05, 0x05, 0x00, 0x03, 0x07, 0x01, 0x01
        /*0010*/ 	.byte	0x02, 0x03, 0x01, 0x00, 0x02, 0x06, 0x01, 0x00, 0x04, 0x0b, 0x08, 0x00, 0x09, 0x00, 0x00, 0x00
        /*0020*/ 	.byte	0x00, 0x00, 0x00, 0x00


//--------------------- .nv.info._ZN7cutlass13device_kernelINS_4gemm6kernel13GemmUniversalIN4cute5tupleIJiiiiEEENS1_10collective13CollectiveMmaINS1_35MainloopSm100TmaUmmaWarpSpecializedILi4ELi2ELi4ENS5_IJNS4_1CILi1EEESB_SB_EEEEENS5_IJNSA_ILi64EEENSA_ILi128EEESE_EEENS_10tfloat32_tENS5_IJlSB_lEEESH_NS5_IJSB_llEEENS4_8TiledMMAINS4_8MMA_AtomIJNS4_17SM100_MMA_TF32_SSISH_SH_fLi64ELi128ELNS4_4UMMA5MajorE0ELSO_1ELNSN_7ScaleInE0ELSP_0EEEEEENS4_6LayoutISC_NS5_IJNSA_ILi0EEEST_ST_EEEEENS5_IJNS4_10UnderscoreESW_SW_EEEEENS4_13SM90_TMA_LOADENS4_14ComposedLayoutINS4_7SwizzleILi3ELi4ELi3EEENS4_18smem_ptr_flag_bitsILi32EEENSS_INS5_IJNSA_ILi8EEENSA_ILi32EEEEEENS5_IJS16_SB_EEEEEEEvNS4_8identityESZ_NS10_INS11_ILi2ELi5ELi2EEES14_NSS_INS5_IJS16_NSA_ILi4EEEEEENS5_IJSB_S16_EEEEEEEvS1B_EENS_8epilogue10collective18CollectiveEpilogueINS1J_23Sm100TmaWarpSpecializedILi4ELi2ELi16ELb1ELb0EEEJSG_NS5_IJNSS_ISE_SB_EENSS_IS16_SB_EEEEESH_SI_SH_SI_NS1J_6fusion15FusionCallbacksIS1N_NS1R_17LinearCombinationISH_fSH_fLNS_15FloatRoundStyleE2EEESG_S1Q_JEEENS4_5SM1004TMEM4LOAD26SM100_TMEM_LOAD_16dp128b8xESZ_S1A_NS4_17SM75_U32x4_LDSM_NENS4_14SM90_TMA_STOREES1A_NS4_17SM90_U32x4_STSM_NENS4_39AutoVectorizingCopyWithAssumedAlignmentILi128EEEEEEvvEEEEvNT_6ParamsE --------------------------
	.section	.nv.info._ZN7cutlass13device_kernelINS_4gemm6kernel13GemmUniversalIN4cute5tupleIJiiiiEEENS1_10collective13CollectiveMmaINS1_35MainloopSm100TmaUmmaWarpSpecializedILi4ELi2ELi4ENS5_IJNS4_1CILi1EEESB_SB_EEEEENS5_IJNSA_ILi64EEENSA_ILi128EEESE_EEENS_10tfloat32_tENS5_IJlSB_lEEESH_NS5_IJSB_llEEENS4_8TiledMMAINS4_8MMA_AtomIJNS4_17SM100_MMA_TF32_SSISH_SH_fLi64ELi128ELNS4_4UMMA5MajorE0ELSO_1ELNSN_7ScaleInE0ELSP_0EEEEEENS4_6LayoutISC_NS5_IJNSA_ILi0EEEST_ST_EEEEENS5_IJNS4_10UnderscoreESW_SW_EEEEENS4_13SM90_TMA_LOADENS4_14ComposedLayoutINS4_7SwizzleILi3ELi4ELi3EEENS4_18smem_ptr_flag_bitsILi32EEENSS_INS5_IJNSA_ILi8EEENSA_ILi32EEEEEENS5_IJS16_SB_EEEEEEEvNS4_8identityESZ_NS10_INS11_ILi2ELi5ELi2EEES14_NSS_INS5_IJS16_NSA_ILi4EEEEEENS5_IJSB_S16_EEEEEEEvS1B_EENS_8epilogue10collective18CollectiveEpilogueINS1J_23Sm100TmaWarpSpecializedILi4ELi2ELi16ELb1ELb0EEEJSG_NS5_IJNSS_ISE_SB_EENSS_IS16_SB_EEEEESH_SI_SH_SI_NS1J_6fusion15FusionCallbacksIS1N_NS1R_17LinearCombinationISH_fSH_fLNS_15FloatRoundStyleE2EEESG_S1Q_JEEENS4_5SM1004TMEM4LOAD26SM100_TMEM_LOAD_16dp128b8xESZ_S1A_NS4_17SM75_U32x4_LDSM_NENS4_14SM90_TMA_STOREES1A_NS4_17SM90_U32x4_STSM_NENS4_39AutoVectorizingCopyWithAssumedAlignmentILi128EEEEEEvvEEEEvNT_6ParamsE,"",@"SHT_CUDA_INFO"
	.sectionflags	@""
	.align	4


	//----- nvinfo : EIATTR_CUDA_API_VERSION
	.align		4
        /*0000*/ 	.byte	0x04, 0x37
        /*0002*/ 	.short	(.L_31 - .L_30)
.L_30:
        /*0004*/ 	.word	0x00000082


	//----- nvinfo : EIATTR_KPARAM_INFO
	.align		4
.L_31:
        /*0008*/ 	.byte	0x04, 0x17
        /*000a*/ 	.short	(.L_33 - .L_32)
.L_32:
        /*000c*/ 	.word	0x00000000
        /*0010*/ 	.short	0x0000
        /*0012*/ 	.short	0x0000
        /*0014*/ 	.byte	0x00, 0xf0, 0x01, 0x20


	//----- nvinfo : EIATTR_AT_ENTRY_FRAGMENTS
	.align		4
.L_33:
        /*0018*/ 	.byte	0x04, 0x4f
        /*001a*/ 	.short	(.L_35 - .L_34)


	//   ....[0]....
.L_34:
        /*001c*/ 	.word	0x00000006


	//----- nvinfo : EIATTR_RESERVED_SMEM_USED
	.align		4
.L_35:
        /*0020*/ 	.byte	0x01, 0x41
	.zero		2


	//----- nvinfo : EIATTR_SPARSE_MMA_MASK
	.align		4
        /*0024*/ 	.byte	0x03, 0x50
        /*0026*/ 	.short	0x0000


	//----- nvinfo : EIATTR_TCGEN05_1CTA_USED
	.align		4
        /*0028*/ 	.byte	0x01, 0x51
	.zero		2


	//----- nvinfo : EIATTR_MAXREG_COUNT
	.align		4
        /*002c*/ 	.byte	0x03, 0x1b
        /*002e*/ 	.short	0x00ff


	//----- nvinfo : EIATTR_NUM_BARRIERS
	.align		4
        /*0030*/ 	.byte	0x02, 0x4c
        /*0032*/ 	.byte	0x07
	.zero		1


	//----- nvinfo : EIATTR_EXTERNS
	.align		4
        /*0034*/ 	.byte	0x04, 0x0f
        /*0036*/ 	.short	(.L_37 - .L_36)


	//   ....[0]....
	.align		4
.L_36:
        /*0038*/ 	.word	index@(__assertfail)


	//----- nvinfo : EIATTR_MERCURY_ISA_VERSION
	.align		4
.L_37:
        /*003c*/ 	.byte	0x03, 0x5f
        /*003e*/ 	.short	0x0101


	//----- nvinfo : EIATTR_INT_WARP_WIDE_INSTR_OFFSETS
	.align		4
        /*0040*/ 	.byte	0x04, 0x31
        /*0042*/ 	.short	(.L_39 - .L_38)


	//   ....[0]....
.L_38:
        /*0044*/ 	.word	0x00002160


	//   ....[1]....
        /*0048*/ 	.word	0x00003dc0


	//   ....[2]....
        /*004c*/ 	.word	0x00003df0


	//   ....[3]....
        /*0050*/ 	.word	0x00003e40


	//   ....[4]....
        /*0054*/ 	.word	0x00004750


	//   ....[5]....
        /*0058*/ 	.word	0x000047b0


	//   ....[6]....
        /*005c*/ 	.word	0x000048a0


	//   ....[7]....
        /*0060*/ 	.word	0x00004910


	//   ....[8]....
        /*0064*/ 	.word	0x00004a20


	//   ....[9]....
        /*0068*/ 	.word	0x00004ab0


	//   ....[10]....
        /*006c*/ 	.word	0x00004c80


	//   ....[11]....
        /*0070*/ 	.word	0x00004de0


	//----- nvinfo : EIATTR_COOP_GROUP_MASK_REGIDS
	.align		4
.L_39:
        /*0074*/ 	.byte	0x04, 0x29
        /*0076*/ 	.short	(.L_41 - .L_40)


	//   ....[0]....
.L_40:
        /*0078*/ 	.word	0xffffffff


	//   ....[1]....
        /*007c*/ 	.word	0xffffffff


	//   ....[2]....
        /*0080*/ 	.word	0xffffffff


	//   ....[3]....
        /*0084*/ 	.word	0xffffffff


	//   ....[4]....
        /*0088*/ 	.word	0xffffffff


	//   ....[5]....
        /*008c*/ 	.word	0xffffffff


	//   ....[6]....
        /*0090*/ 	.word	0xffffffff


	//   ....[7]....
        /*0094*/ 	.word	0xffffffff


	//   ....[8]....
        /*0098*/ 	.word	0xffffffff


	//   ....[9]....
        /*009c*/ 	.word	0xffffffff


	//   ....[10]....
        /*00a0*/ 	.word	0xffffffff


	//   ....[11]....
        /*00a4*/ 	.word	0xffffffff


	//   ....[12]....
        /*00a8*/ 	.word	0xffffffff


	//----- nvinfo : EIATTR_COOP_GROUP_INSTR_OFFSETS
	.align		4
.L_41:
        /*00ac*/ 	.byte	0x04, 0x28
        /*00ae*/ 	.short	(.L_43 - .L_42)


	//   ....[0]....
.L_42:
        /*00b0*/ 	.word	0x00000090


	//   ....[1]....
        /*00b4*/ 	.word	0x000004d0


	//   ....[2]....
        /*00b8*/ 	.word	0x00000640


	//   ....[3]....
        /*00bc*/ 	.word	0x000007e0


	//   ....[4]....
        /*00c0*/ 	.word	0x000008e0


	//   ....[5]....
        /*00c4*/ 	.word	0x00000a50


	//   ....[6]....
        /*00c8*/ 	.word	0x00000bf0


	//   ....[7]....
        /*00cc*/ 	.word	0x00002040


	//   ....[8]....
        /*00d0*/ 	.word	0x00002e20


	//   ....[9]....
        /*00d4*/ 	.word	0x00003030


	//   ....[10]....
        /*00d8*/ 	.word	0x00003060


	//   ....[11]....
        /*00dc*/ 	.word	0x00003cb0


	//   ....[12]....
        /*00e0*/ 	.word	0x00003ee0


	//----- nvinfo : EIATTR_VRC_CTA_INIT_COUNT
	.align		4
.L_43:
        /*00e4*/ 	.byte	0x02, 0x4a
        /*00e6*/ 	.byte	0x80
	.zero		1


	//----- nvinfo : EIATTR_SYSCALL_OFFSETS
	.align		4
        /*00e8*/ 	.byte	0x04, 0x46
        /*00ea*/ 	.short	(.L_45 - .L_44)


	//   ....[0]....
.L_44:
        /*00ec*/ 	.word	0x000058a0


	//   ....[1]....
        /*00f0*/ 	.word	0x00005990


	//   ....[2]....
        /*00f4*/ 	.word	0x000061c0


	//   ....[3]....
        /*00f8*/ 	.word	0x00006b80


	//   ....[4]....
        /*00fc*/ 	.word	0x000074e0


	//   ....[5]....
        /*0100*/ 	.word	0x00007e40


	//----- nvinfo : EIATTR_MBARRIER_INSTR_OFFSETS
	.align		4
.L_45:
        /*0104*/ 	.byte	0x04, 0x39
        /*0106*/ 	.short	(.L_47 - .L_46)


	//   ....[0]....
.L_46:
        /*0108*/ 	.word	0x000005b0
        /*010c*/ 	.word	0x000000ff
        /*0110*/ 	.word	0x00000000
        /*0114*/ 	.short	0x0100
        /*0116*/ 	.byte	0x05
	.zero		1


	//   ....[1]....
        /*0118*/ 	.word	0x000005c0
        /*011c*/ 	.word	0x000000ff
        /*0120*/ 	.word	0x00000020
        /*0124*/ 	.short	0x0100
        /*0126*/ 	.byte	0x05
	.zero		1


	//   ....[2]....
        /*0128*/ 	.word	0x000005d0
        /*012c*/ 	.word	0x000000ff
        /*0130*/ 	.word	0x00000008
        /*0134*/ 	.short	0x0100
        /*0136*/ 	.byte	0x05
	.zero		1


	//   ....[3]....
        /*0138*/ 	.word	0x000005e0
        /*013c*/ 	.word	0x000000ff
        /*0140*/ 	.word	0x00000028
        /*0144*/ 	.short	0x0100
        /*0146*/ 	.byte	0x05
	.zero		1


	//   ....[4]....
        /*0148*/ 	.word	0x000005f0
        /*014c*/ 	.word	0x000000ff
        /*0150*/ 	.word	0x00000010
        /*0154*/ 	.short	0x0100
        /*0156*/ 	.byte	0x05
	.zero		1


	//   ....[5]....
        /*0158*/ 	.word	0x00000600
        /*015c*/ 	.word	0x000000ff
        /*0160*/ 	.word	0x00000030
        /*0164*/ 	.short	0x0100
        /*0166*/ 	.byte	0x05
	.zero		1


	//   ....[6]....
        /*0168*/ 	.word	0x00000610
        /*016c*/ 	.word	0x000000ff
        /*0170*/ 	.word	0x00000018
        /*0174*/ 	.short	0x0100
        /*0176*/ 	.byte	0x05
	.zero		1


	//   ....[7]....
        /*0178*/ 	.word	0x00000620
        /*017c*/ 	.word	0x000000ff
        /*0180*/ 	.word	0x00000038
        /*0184*/ 	.short	0x0100
        /*0186*/ 	.byte	0x05
	.zero		1


	//   ....[8]....
        /*0188*/ 	.word	0x00000750
        /*018c*/ 	.word	0x000000ff
        /*0190*/ 	.word	0x00000040
        /*0194*/ 	.short	0x0100
        /*0196*/ 	.byte	0x07
	.zero		1


	//   ....[9]....
        /*0198*/ 	.word	0x00000760
        /*019c*/ 	.word	0x000000ff
        /*01a0*/ 	.word	0x00000060
        /*01a4*/ 	.short	0x0100
        /*01a6*/ 	.byte	0x07
	.zero		1


	//   ....[10]....
        /*01a8*/ 	.word	0x00000770
        /*01ac*/ 	.word	0x000000ff
        /*01b0*/ 	.word	0x00000048
        /*01b4*/ 	.short	0x0100
        /*01b6*/ 	.byte	0x07
	.zero		1


	//   ....[11]....
        /*01b8*/ 	.word	0x00000780
        /*01bc*/ 	.word	0x000000ff
        /*01c0*/ 	.word	0x00000068
        /*01c4*/ 	.short	0x0100
        /*01c6*/ 	.byte	0x07
	.zero		1


	//   ....[12]....
        /*01c8*/ 	.word	0x00000790
        /*01cc*/ 	.word	0x000000ff
        /*01d0*/ 	.word	0x00000050
        /*01d4*/ 	.short	0x0100
        /*01d6*/ 	.byte	0x07
	.zero		1


	//   ....[13]....
        /*01d8*/ 	.word	0x000007a0
        /*01dc*/ 	.word	0x000000ff
        /*01e0*/ 	.word	0x00000070
        /*01e4*/ 	.short	0x0100
        /*01e6*/ 	.byte	0x07
	.zero		1


	//   ....[14]....
        /*01e8*/ 	.word	0x000007b0
        /*01ec*/ 	.word	0x000000ff
        /*01f0*/ 	.word	0x00000058
        /*01f4*/ 	.short	0x0100
        /*01f6*/ 	.byte	0x07
	.zero		1


	//   ....[15]....
        /*01f8*/ 	.word	0x000007c0
        /*01fc*/ 	.word	0x000000ff
        /*0200*/ 	.word	0x00000078
        /*0204*/ 	.short	0x0100
        /*0206*/ 	.byte	0x07
	.zero		1


	//   ....[16]....
        /*0208*/ 	.word	0x000008b0
        /*020c*/ 	.word	0x000000ff
        /*0210*/ 	.word	0x00000080
        /*0214*/ 	.short	0x0100
        /*0216*/ 	.byte	0x05
	.zero		1


	//   ....[17]....
        /*0218*/ 	.word	0x000008c0
        /*021c*/ 	.word	0x000000ff
        /*0220*/ 	.word	0x00000088
        /*0224*/ 	.short	0x0100
        /*0226*/ 	.byte	0x05
	.zero		1


	//   ....[18]....
        /*0228*/ 	.word	0x00000a00
        /*022c*/ 	.word	0x000000ff
        /*0230*/ 	.word	0x00000090
        /*0234*/ 	.short	0x0100
        /*0236*/ 	.byte	0x05
	.zero		1


	//   ....[19]....
        /*0238*/ 	.word	0x00000a10
        /*023c*/ 	.word	0x000000ff
        /*0240*/ 	.word	0x000000a0
        /*0244*/ 	.short	0x0100
        /*0246*/ 	.byte	0x05
	.zero		1


	//   ....[20]....
        /*0248*/ 	.word	0x00000a20
        /*024c*/ 	.word	0x000000ff
        /*0250*/ 	.word	0x00000098
        /*0254*/ 	.short	0x0100
        /*0256*/ 	.byte	0x05
	.zero		1


	//   ....[21]....
        /*0258*/ 	.word	0x00000a30
        /*025c*/ 	.word	0x000000ff
        /*0260*/ 	.word	0x000000a8
        /*0264*/ 	.short	0x0100
        /*0266*/ 	.byte	0x05
	.zero		1


	//   ....[22]....
        /*0268*/ 	.word	0x00000b60
        /*026c*/ 	.word	0x000000ff
        /*0270*/ 	.word	0x000000b0
        /*0274*/ 	.short	0x0100
        /*0276*/ 	.byte	0x07
	.zero		1


	//   ....[23]....
        /*0278*/ 	.word	0x00000b70
        /*027c*/ 	.word	0x000000ff
        /*0280*/ 	.word	0x000000d0
        /*0284*/ 	.short	0x0100
        /*0286*/ 	.byte	0x07
	.zero		1


	//   ....[24]....
        /*0288*/ 	.word	0x00000b80
        /*028c*/ 	.word	0x000000ff
        /*0290*/ 	.word	0x000000b8
        /*0294*/ 	.short	0x0100
        /*0296*/ 	.byte	0x07
	.zero		1


	//   ....[25]....
        /*0298*/ 	.word	0x00000b90
        /*029c*/ 	.word	0x000000ff
        /*02a0*/ 	.word	0x000000d8
        /*02a4*/ 	.short	0x0100
        /*02a6*/ 	.byte	0x07
	.zero		1


	//   ....[26]....
        /*02a8*/ 	.word	0x00000ba0
        /*02ac*/ 	.word	0x000000ff
        /*02b0*/ 	.word	0x000000c0
        /*02b4*/ 	.short	0x0100
        /*02b6*/ 	.byte	0x07
	.zero		1


	//   ....[27]....
        /*02b8*/ 	.word	0x00000bb0
        /*02bc*/ 	.word	0x000000ff
        /*02c0*/ 	.word	0x000000e0
        /*02c4*/ 	.short	0x0100
        /*02c6*/ 	.byte	0x07
	.zero		1


	//   ....[28]....
        /*02c8*/ 	.word	0x00000bc0
        /*02cc*/ 	.word	0x000000ff
        /*02d0*/ 	.word	0x000000c8
        /*02d4*/ 	.short	0x0100
        /*02d6*/ 	.byte	0x07
	.zero		1


	//   ....[29]....
        /*02d8*/ 	.word	0x00000bd0
        /*02dc*/ 	.word	0x000000ff
        /*02e0*/ 	.word	0x000000e8
        /*02e4*/ 	.short	0x0100
        /*02e6*/ 	.byte	0x07
	.zero		1


	//   ....[30]....
        /*02e8*/ 	.word	0x00000cc0
        /*02ec*/ 	.word	0x000000ff
        /*02f0*/ 	.word	0x000000f0
        /*02f4*/ 	.short	0x0100
        /*02f6*/ 	.byte	0x05
	.zero		1


	//   ....[31]....
        /*02f8*/ 	.word	0x00000cd0
        /*02fc*/ 	.word	0x000000ff
        /*0300*/ 	.word	0x00000100
        /*0304*/ 	.short	0x0100
        /*0306*/ 	.byte	0x05
	.zero		1


	//   ....[32]....
        /*0308*/ 	.word	0x00000ce0
        /*030c*/ 	.word	0x000000ff
        /*0310*/ 	.word	0x000000f8
        /*0314*/ 	.short	0x0100
        /*0316*/ 	.byte	0x05
	.zero		1


	//   ....[33]....
        /*0318*/ 	.word	0x00000cf0
        /*031c*/ 	.word	0x000000ff
        /*0320*/ 	.word	0x00000108
        /*0324*/ 	.short	0x0100
        /*0326*/ 	.byte	0x05
	.zero		1


	//   ....[34]....
        /*0328*/ 	.word	0x000015c0
        /*032c*/ 	.word	0x00000002
        /*0330*/ 	.word	0x00000100
        /*0334*/ 	.short	0x010a
        /*0336*/ 	.byte	0xff
	.zero		1


	//   ....[35]....
        /*0338*/ 	.word	0x000015f0
        /*033c*/ 	.word	0x00000002
        /*0340*/ 	.word	0x000000f0
        /*0344*/ 	.short	0x0101
        /*0346*/ 	.byte	0xff
	.zero		1


	//   ....[36]....
        /*0348*/ 	.word	0x000016c0
        /*034c*/ 	.word	0x000000ff
        /*0350*/ 	.word	0x00000020
        /*0354*/ 	.short	0x010a
        /*0356*/ 	.byte	0x08
	.zero		1


	//   ....[37]....
        /*0358*/ 	.word	0x00001790
        /*035c*/ 	.word	0x000000ff
        /*0360*/ 	.word	0x00000020
        /*0364*/ 	.short	0x010a
        /*0366*/ 	.byte	0x31
	.zero		1


	//   ....[38]....
        /*0368*/ 	.word	0x00001890
        /*036c*/ 	.word	0x000000ff
        /*0370*/ 	.word	0x00000020
        /*0374*/ 	.short	0x010a
        /*0376*/ 	.byte	0x08
	.zero		1


	//   ....[39]....
        /*0378*/ 	.word	0x00001b90
        /*037c*/ 	.word	0x000000ff
        /*0380*/ 	.word	0x00000088
        /*0384*/ 	.short	0x0101
        /*0386*/ 	.byte	0x04
	.zero		1


	//   ....[40]....
        /*0388*/ 	.word	0x00001bb0
        /*038c*/ 	.word	0x000000ff
        /*0390*/ 	.word	0x00000020
        /*0394*/ 	.short	0x010a
        /*0396*/ 	.byte	0x08
	.zero		1


	//   ....[41]....
        /*0398*/ 	.word	0x00001c60
        /*039c*/ 	.word	0x000000ff
        /*03a0*/ 	.word	0x00000020
        /*03a4*/ 	.short	0x010a
        /*03a6*/ 	.byte	0x31
	.zero		1


	//   ....[42]....
        /*03a8*/ 	.word	0x00001d60
        /*03ac*/ 	.word	0x000000ff
        /*03b0*/ 	.word	0x00000020
        /*03b4*/ 	.short	0x010a
        /*03b6*/ 	.byte	0x08
	.zero		1


	//   ....[43]....
        /*03b8*/ 	.word	0x00002070
        /*03bc*/ 	.word	0x00000002
        /*03c0*/ 	.word	0x00000090
        /*03c4*/ 	.short	0x010a
        /*03c6*/ 	.byte	0xff
	.zero		1


	//   ....[44]....
        /*03c8*/ 	.word	0x00002130
        /*03cc*/ 	.word	0x00000002
        /*03d0*/ 	.word	0x00000000
        /*03d4*/ 	.short	0x0101
        /*03d6*/ 	.byte	0xff
	.zero		1


	//   ....[45]....
        /*03d8*/ 	.word	0x00002690
        /*03dc*/ 	.word	0x000000ff
        /*03e0*/ 	.word	0x00000000
        /*03e4*/ 	.short	0x010a
        /*03e6*/ 	.byte	0x05
	.zero		1


	//   ....[46]....
        /*03e8*/ 	.word	0x00002720
        /*03ec*/ 	.word	0x000000ff
        /*03f0*/ 	.word	0x00000000
        /*03f4*/ 	.short	0x010a
        /*03f6*/ 	.byte	0x05
	.zero		1


	//   ....[47]....
        /*03f8*/ 	.word	0x000027b0
        /*03fc*/ 	.word	0x000000ff
        /*0400*/ 	.word	0x00000000
        /*0404*/ 	.short	0x010a
        /*0406*/ 	.byte	0x05
	.zero		1


	//   ....[48]....
        /*0408*/ 	.word	0x00002850
        /*040c*/ 	.word	0x00000000
        /*0410*/ 	.word	0x00000000
        /*0414*/ 	.short	0x010a
        /*0416*/ 	.byte	0xff
	.zero		1


	//   ....[49]....
        /*0418*/ 	.word	0x00002970
        /*041c*/ 	.word	0x00000000
        /*0420*/ 	.word	0x000000f0
        /*0424*/ 	.short	0x010a
        /*0426*/ 	.byte	0xff
	.zero		1


	//   ....[50]....
        /*0428*/ 	.word	0x000029e0
        /*042c*/ 	.word	0x00000000
        /*0430*/ 	.word	0x00000000
        /*0434*/ 	.short	0x0101
        /*0436*/ 	.byte	0xff
	.zero		1


	//   ....[51]....
        /*0438*/ 	.word	0x00002a00
        /*043c*/ 	.word	0x000000ff
        /*0440*/ 	.word	0x000000a0
        /*0444*/ 	.short	0x010a
        /*0446*/ 	.byte	0x05
	.zero		1


	//   ....[52]....
        /*0448*/ 	.word	0x00002b20
        /*044c*/ 	.word	0x00000000
        /*0450*/ 	.word	0x00000090
        /*0454*/ 	.short	0x010a
        /*0456*/ 	.byte	0xff
	.zero		1


	//   ....[53]....
        /*0458*/ 	.word	0x00002c20
        /*045c*/ 	.word	0x00000000
        /*0460*/ 	.word	0x00000000
        /*0464*/ 	.short	0x0101
        /*0466*/ 	.byte	0xff
	.zero		1


	//   ....[54]....
        /*0468*/ 	.word	0x00002cb0
        /*046c*/ 	.word	0x000000ff
        /*0470*/ 	.word	0x000000a0
        /*0474*/ 	.short	0x0106
        /*0476*/ 	.byte	0x05
	.zero		1


	//   ....[55]....
        /*0478*/ 	.word	0x00002cd0
        /*047c*/ 	.word	0x000000ff
        /*0480*/ 	.word	0x000000a0
        /*0484*/ 	.short	0x010a
        /*0486*/ 	.byte	0x05
	.zero		1


	//   ....[56]....
        /*0488*/ 	.word	0x00002d60
        /*048c*/ 	.word	0x000000ff
        /*0490*/ 	.word	0x000000a0
        /*0494*/ 	.short	0x0106
        /*0496*/ 	.byte	0x04
	.zero		1


	//   ....[57]....
        /*0498*/ 	.word	0x00002da0
        /*049c*/ 	.word	0x00000000
        /*04a0*/ 	.word	0x000000a0
        /*04a4*/ 	.short	0x010a
        /*04a6*/ 	.byte	0xff
	.zero		1


	//   ....[58]....
        /*04a8*/ 	.word	0x00003360
        /*04ac*/ 	.word	0x00000000
        /*04b0*/ 	.word	0x00000090
        /*04b4*/ 	.short	0x010a
        /*04b6*/ 	.byte	0xff
	.zero		1


	//   ....[59]....
        /*04b8*/ 	.word	0x00003470
        /*04bc*/ 	.word	0x00000003
        /*04c0*/ 	.word	0x00000000
        /*04c4*/ 	.short	0x0101
        /*04c6*/ 	.byte	0xff
	.zero		1


	//   ....[60]....
        /*04c8*/ 	.word	0x00003480
        /*04cc*/ 	.word	0x000000ff
        /*04d0*/ 	.word	0x00000000
        /*04d4*/ 	.short	0x010a
        /*04d6*/ 	.byte	0x07
	.zero		1


	//   ....[61]....
        /*04d8*/ 	.word	0x00003500
        /*04dc*/ 	.word	0x000000ff
        /*04e0*/ 	.word	0x000000d0
        /*04e4*/ 	.short	0x010a
        /*04e6*/ 	.byte	0x06
	.zero		1


	//   ....[62]....
        /*04e8*/ 	.word	0x000035d0
        /*04ec*/ 	.word	0x000000ff
        /*04f0*/ 	.word	0x00000000
        /*04f4*/ 	.short	0x010a
        /*04f6*/ 	.byte	0x0b
	.zero		1


	//   ....[63]....
        /*04f8*/ 	.word	0x00003700
        /*04fc*/ 	.word	0x000000ff
        /*0500*/ 	.word	0x00000000
        /*0504*/ 	.short	0x010a
        /*0506*/ 	.byte	0x22
	.zero		1


	//   ....[64]....
        /*0508*/ 	.word	0x00003ae0
        /*050c*/ 	.word	0x000000ff
        /*0510*/ 	.word	0x00000000
        /*0514*/ 	.short	0x010a
        /*0516*/ 	.byte	0x06
	.zero		1


	//   ....[65]....
        /*0518*/ 	.word	0x00003b70
        /*051c*/ 	.word	0x000000ff
        /*0520*/ 	.word	0x00000000
        /*0524*/ 	.short	0x010a
        /*0526*/ 	.byte	0x06
	.zero		1


	//   ....[66]....
        /*0528*/ 	.word	0x00003c00
        /*052c*/ 	.word	0x000000ff
        /*0530*/ 	.word	0x00000000
        /*0534*/ 	.short	0x010a
        /*0536*/ 	.byte	0x06
	.zero		1


	//   ....[67]....
        /*0538*/ 	.word	0x00003c90
        /*053c*/ 	.word	0x000000ff
        /*0540*/ 	.word	0x00000000
        /*0544*/ 	.short	0x010a
        /*0546*/ 	.byte	0x07
	.zero		1


	//   ....[68]....
        /*0548*/ 	.word	0x00004100
        /*054c*/ 	.word	0x00000000
        /*0550*/ 	.word	0x00000090
        /*0554*/ 	.short	0x010a
        /*0556*/ 	.byte	0xff
	.zero		1


	//   ....[69]....
        /*0558*/ 	.word	0x000041c0
        /*055c*/ 	.word	0x00000000
        /*0560*/ 	.word	0x00000000
        /*0564*/ 	.short	0x0101
        /*0566*/ 	.byte	0xff
	.zero		1


	//   ....[70]....
        /*0568*/ 	.word	0x000044e0
        /*056c*/ 	.word	0x000000ff
        /*0570*/ 	.word	0x00000088
        /*0574*/ 	.short	0x010a
        /*0576*/ 	.byte	0x07
	.zero		1


	//   ....[71]....
        /*0578*/ 	.word	0x000046d0
        /*057c*/ 	.word	0x000000ff
        /*0580*/ 	.word	0x00000060
        /*0584*/ 	.short	0x010a
        /*0586*/ 	.byte	0x07
	.zero		1


	//   ....[72]....
        /*0588*/ 	.word	0x00004850
        /*058c*/ 	.word	0x000000ff
        /*0590*/ 	.word	0x00000040
        /*0594*/ 	.short	0x010b
        /*0596*/ 	.byte	0x07
	.zero		1


	//   ....[73]....
        /*0598*/ 	.word	0x00004860
        /*059c*/ 	.word	0x000000ff
        /*05a0*/ 	.word	0x00000000
        /*05a4*/ 	.short	0x0101
        /*05a6*/ 	.byte	0x08
	.zero		1


	//   ....[74]....
        /*05a8*/ 	.word	0x00004870
        /*05ac*/ 	.word	0x000000ff
        /*05b0*/ 	.word	0x00000068
        /*05b4*/ 	.short	0x010a
        /*05b6*/ 	.byte	0x07
	.zero		1


	//   ....[75]....
        /*05b8*/ 	.word	0x000049c0
        /*05bc*/ 	.word	0x000000ff
        /*05c0*/ 	.word	0x00000048
        /*05c4*/ 	.short	0x010b
        /*05c6*/ 	.byte	0x07
	.zero		1


	//   ....[76]....
        /*05c8*/ 	.word	0x000049d0
        /*05cc*/ 	.word	0x000000ff
        /*05d0*/ 	.word	0x00000000
        /*05d4*/ 	.short	0x0101
        /*05d6*/ 	.byte	0x08
	.zero		1


	//   ....[77]....
        /*05d8*/ 	.word	0x000049e0
        /*05dc*/ 	.word	0x000000ff
        /*05e0*/ 	.word	0x00000070
        /*05e4*/ 	.short	0x010a
        /*05e6*/ 	.byte	0x07
	.zero		1


	//   ....[78]....
        /*05e8*/ 	.word	0x00004b60
        /*05ec*/ 	.word	0x000000ff
        /*05f0*/ 	.word	0x00000050
        /*05f4*/ 	.short	0x010b
        /*05f6*/ 	.byte	0x07
	.zero		1


	//   ....[79]....
        /*05f8*/ 	.word	0x00004ba0
        /*05fc*/ 	.word	0x000000ff
        /*0600*/ 	.word	0x00000000
        /*0604*/ 	.short	0x0101
        /*0606*/ 	.byte	0x08
	.zero		1


	//   ....[80]....
        /*0608*/ 	.word	0x00004be0
        /*060c*/ 	.word	0x000000ff
        /*0610*/ 	.word	0x00000078
        /*0614*/ 	.short	0x010a
        /*0616*/ 	.byte	0x07
	.zero		1


	//   ....[81]....
        /*0618*/ 	.word	0x00004e20
        /*061c*/ 	.word	0x000000ff
        /*0620*/ 	.word	0x00000058
        /*0624*/ 	.short	0x010b
        /*0626*/ 	.byte	0x07
	.zero		1


	//   ....[82]....
        /*0628*/ 	.word	0x00004e40
        /*062c*/ 	.word	0x000000ff
        /*0630*/ 	.word	0x00000000
        /*0634*/ 	.short	0x0101
        /*0636*/ 	.byte	0x0d
	.zero		1


	//   ....[83]....
        /*0638*/ 	.word	0x00004e70
        /*063c*/ 	.word	0x000000ff
        /*0640*/ 	.word	0x00000060
        /*0644*/ 	.short	0x010a
        /*0646*/ 	.byte	0x07
	.zero		1


	//   ....[84]....
        /*0648*/ 	.word	0x00004e90
        /*064c*/ 	.word	0x000000ff
        /*0650*/ 	.word	0x00000068
        /*0654*/ 	.short	0x010a
        /*0656*/ 	.byte	0x07
	.zero		1


	//   ....[85]....
        /*0658*/ 	.word	0x00004eb0
        /*065c*/ 	.word	0x000000ff
        /*0660*/ 	.word	0x00000070
        /*0664*/ 	.short	0x010a
        /*0666*/ 	.byte	0x07
	.zero		1


	//   ....[86]....
        /*0668*/ 	.word	0x00004ef0
        /*066c*/ 	.word	0x00000000
        /*0670*/ 	.word	0x00000078
        /*0674*/ 	.short	0x010a
        /*0676*/ 	.byte	0xff
	.zero		1


	//   ....[87]....
        /*0678*/ 	.word	0x00005260
        /*067c*/ 	.word	0x00000000
        /*0680*/ 	.word	0x00000090
        /*0684*/ 	.short	0x010a
        /*0686*/ 	.byte	0xff
	.zero		1


	//   ....[88]....
        /*0688*/ 	.word	0x00005370
        /*068c*/ 	.word	0x00000000
        /*0690*/ 	.word	0x00000000
        /*0694*/ 	.short	0x0101
        /*0696*/ 	.byte	0xff
	.zero		1


	//   ....[89]....
        /*0698*/ 	.word	0x00005df0
        /*069c*/ 	.word	0x000000ff
        /*06a0*/ 	.word	0x00000040
        /*06a4*/ 	.short	0x010a
        /*06a6*/ 	.byte	0x24
	.zero		1


	//   ....[90]....
        /*06a8*/ 	.word	0x00005e30
        /*06ac*/ 	.word	0x00000054
        /*06b0*/ 	.word	0x000000b0
        /*06b4*/ 	.short	0x010a
        /*06b6*/ 	.byte	0xff
	.zero		1


	//   ....[91]....
        /*06b8*/ 	.word	0x00005fa0
        /*06bc*/ 	.word	0x000000ff
        /*06c0*/ 	.word	0x00000040
        /*06c4*/ 	.short	0x010a
        /*06c6*/ 	.byte	0x24
	.zero		1


	//   ....[92]....
        /*06c8*/ 	.word	0x000060a0
        /*06cc*/ 	.word	0x00000054
        /*06d0*/ 	.word	0x000000b0
        /*06d4*/ 	.short	0x010a
        /*06d6*/ 	.byte	0xff
	.zero		1


	//   ....[93]....
        /*06d8*/ 	.word	0x000068a0
        /*06dc*/ 	.word	0x00000000
        /*06e0*/ 	.word	0x00000000
        /*06e4*/ 	.short	0x0101
        /*06e6*/ 	.byte	0xff
	.zero		1


	//   ....[94]....
        /*06e8*/ 	.word	0x000068b0
        /*06ec*/ 	.word	0x00000002
        /*06f0*/ 	.word	0x00000040
        /*06f4*/ 	.short	0x010a
        /*06f6*/ 	.byte	0xff
	.zero		1


	//   ....[95]....
        /*06f8*/ 	.word	0x00006980
        /*06fc*/ 	.word	0x00000002
        /*0700*/ 	.word	0x00000040
        /*0704*/ 	.short	0x010a
        /*0706*/ 	.byte	0xff
	.zero		1


	//   ....[96]....
        /*0708*/ 	.word	0x00007200
        /*070c*/ 	.word	0x00000015
        /*0710*/ 	.word	0x00000000
        /*0714*/ 	.short	0x0101
        /*0716*/ 	.byte	0xff
	.zero		1


	//   ....[97]....
        /*0718*/ 	.word	0x00007220
        /*071c*/ 	.word	0x00000000
        /*0720*/ 	.word	0x00000040
        /*0724*/ 	.short	0x010a
        /*0726*/ 	.byte	0xff
	.zero		1


	//   ....[98]....
        /*0728*/ 	.word	0x000072e0
        /*072c*/ 	.word	0x00000000
        /*0730*/ 	.word	0x00000040
        /*0734*/ 	.short	0x010a
        /*0736*/ 	.byte	0xff
	.zero		1


	//   ....[99]....
        /*0738*/ 	.word	0x00007b60
        /*073c*/ 	.word	0x00000015
        /*0740*/ 	.word	0x00000000
        /*0744*/ 	.short	0x0101
        /*0746*/ 	.byte	0xff
	.zero		1


	//   ....[100]....
        /*0748*/ 	.word	0x00007b80
        /*074c*/ 	.word	0x00000002
        /*0750*/ 	.word	0x00000040
        /*0754*/ 	.short	0x010a
        /*0756*/ 	.byte	0xff
	.zero		1


	//   ....[101]....
        /*0758*/ 	.word	0x00007c40
        /*075c*/ 	.word	0x00000002
        /*0760*/ 	.word	0x00000040
        /*0764*/ 	.short	0x010a
        /*0766*/ 	.byte	0xff
	.zero		1


	//   ....[102]....
        /*0768*/ 	.word	0x00007fb0
        /*076c*/ 	.word	0x000000ff
        /*0770*/ 	.word	0x00000000
        /*0774*/ 	.short	0x0101
        /*0776*/ 	.byte	0x05
	.zero		1


	//   ....[103]....
        /*0778*/ 	.word	0x00008520
        /*077c*/ 	.word	0x00000000
        /*0780*/ 	.word	0x00000000
        /*0784*/ 	.short	0x0101
        /*0786*/ 	.byte	0xff
	.zero		1


	//   ....[104]....
        /*0788*/ 	.word	0x00008790
        /*078c*/ 	.word	0x000000ff
        /*0790*/ 	.word	0x00000000
        /*0794*/ 	.short	0x0101
        /*0796*/ 	.byte	0x04
	.zero		1


	//   ....[105]....
        /*0798*/ 	.word	0x000087b0
        /*079c*/ 	.word	0x00000002
        /*07a0*/ 	.word	0x00000100
        /*07a4*/ 	.short	0x010a
        /*07a6*/ 	.byte	0xff
	.zero		1


	//   ....[106]....
        /*07a8*/ 	.word	0x00008810
        /*07ac*/ 	.word	0x00000002
        /*07b0*/ 	.word	0x00000020
        /*07b4*/ 	.short	0x010a
        /*07b6*/ 	.byte	0xff
	.zero		1


	//   ....[107]....
        /*07b8*/ 	.word	0x00008870
        /*07bc*/ 	.word	0x00000002
        /*07c0*/ 	.word	0x00000020
        /*07c4*/ 	.short	0x010a
        /*07c6*/ 	.byte	0xff
	.zero		1


	//   ....[108]....
        /*07c8*/ 	.word	0x000088c0
        /*07cc*/ 	.word	0x00000002
        /*07d0*/ 	.word	0x00000090
        /*07d4*/ 	.short	0x010a
        /*07d6*/ 	.byte	0xff
	.zero		1


	//   ....[109]....
        /*07d8*/ 	.word	0x00008920
        /*07dc*/ 	.word	0x00000000
        /*07e0*/ 	.word	0x00000000
        /*07e4*/ 	.short	0x010a
        /*07e6*/ 	.byte	0xff
	.zero		1


	//   ....[110]....
        /*07e8*/ 	.word	0x00008980
        /*07ec*/ 	.word	0x00000000
        /*07f0*/ 	.word	0x00000000
        /*07f4*/ 	.short	0x010a
        /*07f6*/ 	.byte	0xff
	.zero		1


	//   ....[111]....
        /*07f8*/ 	.word	0x000089e0
        /*07fc*/ 	.word	0x00000000
        /*0800*/ 	.word	0x00000000
        /*0804*/ 	.short	0x010a
        /*0806*/ 	.byte	0xff
	.zero		1


	//   ....[112]....
        /*0808*/ 	.word	0x00008a30
        /*080c*/ 	.word	0x00000000
        /*0810*/ 	.word	0x000000f0
        /*0814*/ 	.short	0x010a
        /*0816*/ 	.byte	0xff
	.zero		1


	//   ....[113]....
        /*0818*/ 	.word	0x00008a90
        /*081c*/ 	.word	0x00000000
        /*0820*/ 	.word	0x000000a0
        /*0824*/ 	.short	0x010a
        /*0826*/ 	.byte	0xff
	.zero		1


	//   ....[114]....
        /*0828*/ 	.word	0x00008ae0
        /*082c*/ 	.word	0x00000000
        /*0830*/ 	.word	0x00000090
        /*0834*/ 	.short	0x010a
        /*0836*/ 	.byte	0xff
	.zero		1


	//   ....[115]....
        /*0838*/ 	.word	0x00008b40
        /*083c*/ 	.word	0x00000000
        /*0840*/ 	.word	0x000000a0
        /*0844*/ 	.short	0x010a
        /*0846*/ 	.byte	0xff
	.zero		1


	//   ....[116]....
        /*0848*/ 	.word	0x00008b90
        /*084c*/ 	.word	0x00000000
        /*0850*/ 	.word	0x00000090
        /*0854*/ 	.short	0x010a
        /*0856*/ 	.byte	0xff
	.zero		1


	//   ....[117]....
        /*0858*/ 	.word	0x00008bf0
        /*085c*/ 	.word	0x00000002
        /*0860*/ 	.word	0x000000d0
        /*0864*/ 	.short	0x010a
        /*0866*/ 	.byte	0xff
	.zero		1


	//   ....[118]....
        /*0868*/ 	.word	0x00008c50
        /*086c*/ 	.word	0x00000000
        /*0870*/ 	.word	0x00000000
        /*0874*/ 	.short	0x010a
        /*0876*/ 	.byte	0xff
	.zero		1


	//   ....[119]....
        /*0878*/ 	.word	0x00008cb0
        /*087c*/ 	.word	0x00000000
        /*0880*/ 	.word	0x00000000
        /*0884*/ 	.short	0x010a
        /*0886*/ 	.byte	0xff
	.zero		1


	//   ....[120]....
        /*0888*/ 	.word	0x00008d10
        /*088c*/ 	.word	0x00000000
        /*0890*/ 	.word	0x00000000
        /*0894*/ 	.short	0x010a
        /*0896*/ 	.byte	0xff
	.zero		1


	//   ....[121]....
        /*0898*/ 	.word	0x00008d70
        /*089c*/ 	.word	0x00000000
        /*08a0*/ 	.word	0x00000000
        /*08a4*/ 	.short	0x010a
        /*08a6*/ 	.byte	0xff
	.zero		1


	//   ....[122]....
        /*08a8*/ 	.word	0x00008dd0
        /*08ac*/ 	.word	0x00000000
        /*08b0*/ 	.word	0x00000000
        /*08b4*/ 	.short	0x010a
        /*08b6*/ 	.byte	0xff
	.zero		1


	//   ....[123]....
        /*08b8*/ 	.word	0x00008e20
        /*08bc*/ 	.word	0x00000000
        /*08c0*/ 	.word	0x00000090
        /*08c4*/ 	.short	0x010a
        /*08c6*/ 	.byte	0xff
	.zero		1


	//   ....[124]....
        /*08c8*/ 	.word	0x00008e80
        /*08cc*/ 	.word	0x00000000
        /*08d0*/ 	.word	0x00000088
        /*08d4*/ 	.short	0x010a
        /*08d6*/ 	.byte	0xff
	.zero		1


	//   ....[125]....
        /*08d8*/ 	.word	0x00008ee0
        /*08dc*/ 	.word	0x00000000
        /*08e0*/ 	.word	0x00000060
        /*08e4*/ 	.short	0x010a
        /*08e6*/ 	.byte	0xff
	.zero		1


	//   ....[126]....
        /*08e8*/ 	.word	0x00008f40
        /*08ec*/ 	.word	0x00000000
        /*08f0*/ 	.word	0x00000068
        /*08f4*/ 	.short	0x010a
        /*08f6*/ 	.byte	0xff
	.zero		1


	//   ....[127]....
        /*08f8*/ 	.word	0x00008fa0
        /*08fc*/ 	.word	0x00000000
        /*0900*/ 	.word	0x00000070
        /*0904*/ 	.short	0x010a
        /*0906*/ 	.byte	0xff
	.zero		1


	//   ....[128]....
        /*0908*/ 	.word	0x00009000
        /*090c*/ 	.word	0x00000000
        /*0910*/ 	.word	0x00000078
        /*0914*/ 	.short	0x010a
        /*0916*/ 	.byte	0xff
	.zero		1


	//   ....[129]....
        /*0918*/ 	.word	0x00009060
        /*091c*/ 	.word	0x00000000
        /*0920*/ 	.word	0x00000060
        /*0924*/ 	.short	0x010a
        /*0926*/ 	.byte	0xff
	.zero		1


	//   ....[130]....
        /*0928*/ 	.word	0x000090c0
        /*092c*/ 	.word	0x00000000
        /*0930*/ 	.word	0x00000068
        /*0934*/ 	.short	0x010a
        /*0936*/ 	.byte	0xff
	.zero		1


	//   ....[131]....
        /*0938*/ 	.word	0x00009120
        /*093c*/ 	.word	0x00000000
        /*0940*/ 	.word	0x00000070
        /*0944*/ 	.short	0x010a
        /*0946*/ 	.byte	0xff
	.zero		1


	//   ....[132]....
        /*0948*/ 	.word	0x00009170
        /*094c*/ 	.word	0x00000000
        /*0950*/ 	.word	0x00000090
        /*0954*/ 	.short	0x010a
        /*0956*/ 	.byte	0xff
	.zero		1


	//   ....[133]....
        /*0958*/ 	.word	0x000091d0
        /*095c*/ 	.word	0x00000000
        /*0960*/ 	.word	0x00000040
        /*0964*/ 	.short	0x010a
        /*0966*/ 	.byte	0xff
	.zero		1


	//   ....[134]....
        /*0968*/ 	.word	0x00009220
        /*096c*/ 	.word	0x00000054
        /*0970*/ 	.word	0x000000b0
        /*0974*/ 	.short	0x010a
        /*0976*/ 	.byte	0xff
	.zero		1


	//   ....[135]....
        /*0978*/ 	.word	0x00009270
        /*097c*/ 	.word	0x00000002
        /*0980*/ 	.word	0x00000040
        /*0984*/ 	.short	0x010a
        /*0986*/ 	.byte	0xff
	.zero		1


	//   ....[136]....
        /*0988*/ 	.word	0x000092c0
        /*098c*/ 	.word	0x00000000
        /*0990*/ 	.word	0x00000040
        /*0994*/ 	.short	0x010a
        /*0996*/ 	.byte	0xff
	.zero		1


	//   ....[137]....
        /*0998*/ 	.word	0x00009310
        /*099c*/ 	.word	0x00000002
        /*09a0*/ 	.word	0x00000040
        /*09a4*/ 	.short	0x010a
        /*09a6*/ 	.byte	0xff
	.zero		1


	//----- nvinfo : EIATTR_NUM_MBARRIERS
	.align		4
.L_47:
        /*09a8*/ 	.byte	0x03, 0x38
        /*09aa*/ 	.short	0x0022


	//----- nvinfo : EIATTR_EXIT_INSTR_OFFSETS
	.align		4
        /*09ac*/ 	.byte	0x04, 0x1c
        /*09ae*/ 	.short	(.L_49 - .L_48)


	//   ....[0]....
.L_48:
        /*09b0*/ 	.word	0x00002880


	//   ....[1]....
        /*09b4*/ 	.word	0x00002d70


	//   ....[2]....
        /*09b8*/ 	.word	0x00002dd0


	//   ....[3]....
        /*09bc*/ 	.word	0x00003ef0


	//   ....[4]....
        /*09c0*/ 	.word	0x00004f20


	//   ....[5]....
        /*09c4*/ 	.word	0x00004f60


	//   ....[6]....
        /*09c8*/ 	.word	0x00008680


	//   ....[7]....
        /*09cc*/ 	.word	0x00008700


	//   ....[8]....
        /*09d0*/ 	.word	0x00008730


	//   ....[9]....
        /*09d4*/ 	.word	0x000087a0


	//----- nvinfo : EIATTR_MAX_THREADS
	.align		4
.L_49:
        /*09d8*/ 	.byte	0x04, 0x05
        /*09da*/ 	.short	(.L_51 - .L_50)
.L_50:
        /*09dc*/ 	.word	0x00000100
        /*09e0*/ 	.word	0x00000001
        /*09e4*/ 	.word	0x00000001


	//----- nvinfo : EIATTR_CRS_STACK_SIZE
	.align		4
.L_51:
        /*09e8*/ 	.byte	0x04, 0x1e
        /*09ea*/ 	.short	(.L_53 - .L_52)
.L_52:
        /*09ec*/ 	.word	0x00000000


	//----- nvinfo : EIATTR_CBANK_PARAM_SIZE
	.align		4
.L_53:
        /*09f0*/ 	.byte	0x03, 0x19
        /*09f2*/ 	.short	0x0800


	//----- nvinfo : EIATTR_PARAM_CBANK
	.align		4
        /*09f4*/ 	.byte	0x04, 0x0a
        /*09f6*/ 	.short	(.L_55 - .L_54)
	.align		4
.L_54:
        /*09f8*/ 	.word	index@(.nv.constant0._ZN7cutlass13device_kernelINS_4gemm6kernel13GemmUniversalIN4cute5tupleIJiiiiEEENS1_10collective13CollectiveMmaINS1_35MainloopSm100TmaUmmaWarpSpecializedILi4ELi2ELi4ENS5_IJNS4_1CILi1EEESB_SB_EEEEENS5_IJNSA_ILi64EEENSA_ILi128EEESE_EEENS_10tfloat32_tENS5_IJlSB_lEEESH_NS5_IJSB_llEEENS4_8TiledMMAINS4_8MMA_AtomIJNS4_17SM100_MMA_TF32_SSISH_SH_fLi64ELi128ELNS4_4UMMA5MajorE0ELSO_1ELNSN_7ScaleInE0ELSP_0EEEEEENS4_6LayoutISC_NS5_IJNSA_ILi0EEEST_ST_EEEEENS5_IJNS4_10UnderscoreESW_SW_EEEEENS4_13SM90_TMA_LOADENS4_14ComposedLayoutINS4_7SwizzleILi3ELi4ELi3EEENS4_18smem_ptr_flag_bitsILi32EEENSS_INS5_IJNSA_ILi8EEENSA_ILi32EEEEEENS5_IJS16_SB_EEEEEEEvNS4_8identityESZ_NS10_INS11_ILi2ELi5ELi2EEES14_NSS_INS5_IJS16_NSA_ILi4EEEEEENS5_IJSB_S16_EEEEEEEvS1B_EENS_8epilogue10collective18CollectiveEpilogueINS1J_23Sm100TmaWarpSpecializedILi4ELi2ELi16ELb1ELb0EEEJSG_NS5_IJNSS_ISE_SB_EENSS_IS16_SB_EEEEESH_SI_SH_SI_NS1J_6fusion15FusionCallbacksIS1N_NS1R_17LinearCombinationISH_fSH_fLNS_15FloatRoundStyleE2EEESG_S1Q_JEEENS4_5SM1004TMEM4LOAD26SM100_TMEM_LOAD_16dp128b8xESZ_S1A_NS4_17SM75_U32x4_LDSM_NENS4_14SM90_TMA_STOREES1A_NS4_17SM90_U32x4_STSM_NENS4_39AutoVectorizingCopyWithAssumedAlignmentILi128EEEEEEvvEEEEvNT_6ParamsE)
        /*09fc*/ 	.short	0x0380
        /*09fe*/ 	.short	0x0800


	//----- nvinfo : EIATTR_SW_WAR
	.align		4
.L_55:
        /*0a00*/ 	.byte	0x04, 0x36
        /*0a02*/ 	.short	(.L_57 - .L_56)
.L_56:
        /*0a04*/ 	.word	0x00000008
.L_57:


//--------------------- .nv.callgraph             --------------------------
	.section	.nv.callgraph,"",@"SHT_CUDA_CALLGRAPH"
	.align	4
	.sectionentsize	8
	.align		4
        /*0000*/ 	.word	0x00000000
	.align		4
        /*0004*/ 	.word	0xffffffff
	.align		4
        /*0008*/ 	.word	index@(_ZN7cutlass13device_kernelINS_4gemm6kernel13GemmUniversalIN4cute5tupleIJiiiiEEENS1_10collective13CollectiveMmaINS1_35MainloopSm100TmaUmmaWarpSpecializedILi4ELi2ELi4ENS5_IJNS4_1CILi1EEESB_SB_EEEEENS5_IJNSA_ILi64EEENSA_ILi128EEESE_EEENS_10tfloat32_tENS5_IJlSB_lEEESH_NS5_IJSB_llEEENS4_8TiledMMAINS4_8MMA_AtomIJNS4_17SM100_MMA_TF32_SSISH_SH_fLi64ELi128ELNS4_4UMMA5MajorE0ELSO_1ELNSN_7ScaleInE0ELSP_0EEEEEENS4_6LayoutISC_NS5_IJNSA_ILi0EEEST_ST_EEEEENS5_IJNS4_10UnderscoreESW_SW_EEEEENS4_13SM90_TMA_LOADENS4_14ComposedLayoutINS4_7SwizzleILi3ELi4ELi3EEENS4_18smem_ptr_flag_bitsILi32EEENSS_INS5_IJNSA_ILi8EEENSA_ILi32EEEEEENS5_IJS16_SB_EEEEEEEvNS4_8identityESZ_NS10_INS11_ILi2ELi5ELi2EEES14_NSS_INS5_IJS16_NSA_ILi4EEEEEENS5_IJSB_S16_EEEEEEEvS1B_EENS_8epilogue10collective18CollectiveEpilogueINS1J_23Sm100TmaWarpSpecializedILi4ELi2ELi16ELb1ELb0EEEJSG_NS5_IJNSS_ISE_SB_EENSS_IS16_SB_EEEEESH_SI_SH_SI_NS1J_6fusion15FusionCallbacksIS1N_NS1R_17LinearCombinationISH_fSH_fLNS_15FloatRoundStyleE2EEESG_S1Q_JEEENS4_5SM1004TMEM4LOAD26SM100_TMEM_LOAD_16dp128b8xESZ_S1A_NS4_17SM75_U32x4_LDSM_NENS4_14SM90_TMA_STOREES1A_NS4_17SM90_U32x4_STSM_NENS4_39AutoVectorizingCopyWithAssumedAlignmentILi128EEEEEEvvEEEEvNT_6ParamsE)
	.align		4
        /*000c*/ 	.word	index@(__assertfail)
	.align		4
        /*0010*/ 	.word	0x00000000
	.align		4
        /*0014*/ 	.word	0xfffffffe
	.align		4
        /*0018*/ 	.word	0x00000000
	.align		4
        /*001c*/ 	.word	0xfffffffd
	.align		4
        /*0020*/ 	.word	0x00000000
	.align		4
        /*0024*/ 	.word	0xfffffffc


//--------------------- .nv.constant4             --------------------------
	.section	.nv.constant4,"a",@progbits
	.align	8
	.align		8
.nv.constant4:
        /*0000*/ 	.dword	__assertfail
	.align		8
        /*0008*/ 	.dword	__unnamed_1
	.align		8
        /*0010*/ 	.dword	__unnamed_2
	.align		8
        /*0018*/ 	.dword	_ZN40_INTERNAL_255c0050_4_k_cu_192fcdc6_339984cuda3std3__45__cpo5beginE
	.align		8
        /*0020*/ 	.dword	_ZN40_INTERNAL_255c0050_4_k_cu_192fcdc6_339984cuda3std3__45__cpo3endE
	.align		8
        /*0028*/ 	.dword	_ZN40_INTERNAL_255c0050_4_k_cu_192fcdc6_339984cuda3std3__45__cpo6cbeginE
	.align		8
        /*0030*/ 	.dword	_ZN40_INTERNAL_255c0050_4_k_cu_192fcdc6_339984cuda3std3__45__cpo4cendE
	.align		8
        /*0038*/ 	.dword	_ZN40_INTERNAL_255c0050_4_k_cu_192fcdc6_339984cuda3std3__442_GLOBAL__N__255c0050_4_k_cu_192fcdc6_339986ignoreE
	.align		8
        /*0040*/ 	.dword	_ZN40_INTERNAL_255c0050_4_k_cu_192fcdc6_339984cuda3std3__419piecewise_constructE
	.align		8
        /*0048*/ 	.dword	_ZN40_INTERNAL_255c0050_4_k_cu_192fcdc6_339984cuda3std3__48in_placeE
	.align		8
        /*0050*/ 	.dword	_ZN40_INTERNAL_255c0050_4_k_cu_192fcdc6_339984cuda3std6ranges3__45__cpo4swapE
	.align		8
        /*0058*/ 	.dword	_ZN40_INTERNAL_255c0050_4_k_cu_192fcdc6_339984cuda3std6ranges3__45__cpo9iter_moveE
	.align		8
        /*0060*/ 	.dword	_ZN40_INTERNAL_255c0050_4_k_cu_192fcdc6_339984cute7productE
	.align		8
        /*0068*/ 	.dword	_ZN40_INTERNAL_255c0050_4_k_cu_192fcdc6_339984cute1_E
	.align		8
        /*0070*/ 	.dword	$str$25
	.align		8
        /*0078*/ 	.dword	$str$26
	.align		8
        /*0080*/ 	.dword	$str$27
	.align		8
        /*0088*/ 	.dword	$str$28


//--------------------- .text._ZN7cutlass13device_kernelINS_4gemm6kernel13GemmUniversalIN4cute5tupleIJiiiiEEENS1_10collective13CollectiveMmaINS1_35MainloopSm100TmaUmmaWarpSpecializedILi4ELi2ELi4ENS5_IJNS4_1CILi1EEESB_SB_EEEEENS5_IJNSA_ILi64EEENSA_ILi128EEESE_EEENS_10tfloat32_tENS5_IJlSB_lEEESH_NS5_IJSB_llEEENS4_8TiledMMAINS4_8MMA_AtomIJNS4_17SM100_MMA_TF32_SSISH_SH_fLi64ELi128ELNS4_4UMMA5MajorE0ELSO_1ELNSN_7ScaleInE0ELSP_0EEEEEENS4_6LayoutISC_NS5_IJNSA_ILi0EEEST_ST_EEEEENS5_IJNS4_10UnderscoreESW_SW_EEEEENS4_13SM90_TMA_LOADENS4_14ComposedLayoutINS4_7SwizzleILi3ELi4ELi3EEENS4_18smem_ptr_flag_bitsILi32EEENSS_INS5_IJNSA_ILi8EEENSA_ILi32EEEEEENS5_IJS16_SB_EEEEEEEvNS4_8identityESZ_NS10_INS11_ILi2ELi5ELi2EEES14_NSS_INS5_IJS16_NSA_ILi4EEEEEENS5_IJSB_S16_EEEEEEEvS1B_EENS_8epilogue10collective18CollectiveEpilogueINS1J_23Sm100TmaWarpSpecializedILi4ELi2ELi16ELb1ELb0EEEJSG_NS5_IJNSS_ISE_SB_EENSS_IS16_SB_EEEEESH_SI_SH_SI_NS1J_6fusion15FusionCallbacksIS1N_NS1R_17LinearCombinationISH_fSH_fLNS_15FloatRoundStyleE2EEESG_S1Q_JEEENS4_5SM1004TMEM4LOAD26SM100_TMEM_LOAD_16dp128b8xESZ_S1A_NS4_17SM75_U32x4_LDSM_NENS4_14SM90_TMA_STOREES1A_NS4_17SM90_U32x4_STSM_NENS4_39AutoVectorizingCopyWithAssumedAlignmentILi128EEEEEEvvEEEEvNT_6ParamsE --------------------------
	.section	.text._ZN7cutlass13device_kernelINS_4gemm6kernel13GemmUniversalIN4cute5tupleIJiiiiEEENS1_10collective13CollectiveMmaINS1_35MainloopSm100TmaUmmaWarpSpecializedILi4ELi2ELi4ENS5_IJNS4_1CILi1EEESB_SB_EEEEENS5_IJNSA_ILi64EEENSA_ILi128EEESE_EEENS_10tfloat32_tENS5_IJlSB_lEEESH_NS5_IJSB_llEEENS4_8TiledMMAINS4_8MMA_AtomIJNS4_17SM100_MMA_TF32_SSISH_SH_fLi64ELi128ELNS4_4UMMA5MajorE0ELSO_1ELNSN_7ScaleInE0ELSP_0EEEEEENS4_6LayoutISC_NS5_IJNSA_ILi0EEEST_ST_EEEEENS5_IJNS4_10UnderscoreESW_SW_EEEEENS4_13SM90_TMA_LOADENS4_14ComposedLayoutINS4_7SwizzleILi3ELi4ELi3EEENS4_18smem_ptr_flag_bitsILi32EEENSS_INS5_IJNSA_ILi8EEENSA_ILi32EEEEEENS5_IJS16_SB_EEEEEEEvNS4_8identityESZ_NS10_INS11_ILi2ELi5ELi2EEES14_NSS_INS5_IJS16_NSA_ILi4EEEEEENS5_IJSB_S16_EEEEEEEvS1B_EENS_8epilogue10collective18CollectiveEpilogueINS1J_23Sm100TmaWarpSpecializedILi4ELi2ELi16ELb1ELb0EEEJSG_NS5_IJNSS_ISE_SB_EENSS_IS16_SB_EEEEESH_SI_SH_SI_NS1J_6fusion15FusionCallbacksIS1N_NS1R_17LinearCombinationISH_fSH_fLNS_15FloatRoundStyleE2EEESG_S1Q_JEEENS4_5SM1004TMEM4LOAD26SM100_TMEM_LOAD_16dp128b8xESZ_S1A_NS4_17SM75_U32x4_LDSM_NENS4_14SM90_TMA_STOREES1A_NS4_17SM90_U32x4_STSM_NENS4_39AutoVectorizingCopyWithAssumedAlignmentILi128EEEEEEvvEEEEvNT_6ParamsE,"ax",@progbits
	.align	128
.text._ZN7cutlass13device_kernelINS_4gemm6kernel13GemmUniversalIN4cute5tupleIJiiiiEEENS1_10collective13CollectiveMmaINS1_35MainloopSm100TmaUmmaWarpSpecializedILi4ELi2ELi4ENS5_IJNS4_1CILi1EEESB_SB_EEEEENS5_IJNSA_ILi64EEENSA_ILi128EEESE_EEENS_10tfloat32_tENS5_IJlSB_lEEESH_NS5_IJSB_llEEENS4_8TiledMMAINS4_8MMA_AtomIJNS4_17SM100_MMA_TF32_SSISH_SH_fLi64ELi128ELNS4_4UMMA5MajorE0ELSO_1ELNSN_7ScaleInE0ELSP_0EEEEEENS4_6LayoutISC_NS5_IJNSA_ILi0EEEST_ST_EEEEENS5_IJNS4_10UnderscoreESW_SW_EEEEENS4_13SM90_TMA_LOADENS4_14ComposedLayoutINS4_7SwizzleILi3ELi4ELi3EEENS4_18smem_ptr_flag_bitsILi32EEENSS_INS5_IJNSA_ILi8EEENSA_ILi32EEEEEENS5_IJS16_SB_EEEEEEEvNS4_8identityESZ_NS10_INS11_ILi2ELi5ELi2EEES14_NSS_INS5_IJS16_NSA_ILi4EEEEEENS5_IJSB_S16_EEEEEEEvS1B_EENS_8epilogue10collective18CollectiveEpilogueINS1J_23Sm100TmaWarpSpecializedILi4ELi2ELi16ELb1ELb0EEEJSG_NS5_IJNSS_ISE_SB_EENSS_IS16_SB_EEEEESH_SI_SH_SI_NS1J_6fusion15FusionCallbacksIS1N_NS1R_17LinearCombinationISH_fSH_fLNS_15FloatRoundStyleE2EEESG_S1Q_JEEENS4_5SM1004TMEM4LOAD26SM100_TMEM_LOAD_16dp128b8xESZ_S1A_NS4_17SM75_U32x4_LDSM_NENS4_14SM90_TMA_STOREES1A_NS4_17SM90_U32x4_STSM_NENS4_39AutoVectorizingCopyWithAssumedAlignmentILi128EEEEEEvvEEEEvNT_6ParamsE:
        .type           _ZN7cutlass13device_kernelINS_4gemm6kernel13GemmUniversalIN4cute5tupleIJiiiiEEENS1_10collective13CollectiveMmaINS1_35MainloopSm100TmaUmmaWarpSpecializedILi4ELi2ELi4ENS5_IJNS4_1CILi1EEESB_SB_EEEEENS5_IJNSA_ILi64EEENSA_ILi128EEESE_EEENS_10tfloat32_tENS5_IJlSB_lEEESH_NS5_IJSB_llEEENS4_8TiledMMAINS4_8MMA_AtomIJNS4_17SM100_MMA_TF32_SSISH_SH_fLi64ELi128ELNS4_4UMMA5MajorE0ELSO_1ELNSN_7ScaleInE0ELSP_0EEEEEENS4_6LayoutISC_NS5_IJNSA_ILi0EEEST_ST_EEEEENS5_IJNS4_10UnderscoreESW_SW_EEEEENS4_13SM90_TMA_LOADENS4_14ComposedLayoutINS4_7SwizzleILi3ELi4ELi3EEENS4_18smem_ptr_flag_bitsILi32EEENSS_INS5_IJNSA_ILi8EEENSA_ILi32EEEEEENS5_IJS16_SB_EEEEEEEvNS4_8identityESZ_NS10_INS11_ILi2ELi5ELi2EEES14_NSS_INS5_IJS16_NSA_ILi4EEEEEENS5_IJSB_S16_EEEEEEEvS1B_EENS_8epilogue10collective18CollectiveEpilogueINS1J_23Sm100TmaWarpSpecializedILi4ELi2ELi16ELb1ELb0EEEJSG_NS5_IJNSS_ISE_SB_EENSS_IS16_SB_EEEEESH_SI_SH_SI_NS1J_6fusion15FusionCallbacksIS1N_NS1R_17LinearCombinationISH_fSH_fLNS_15FloatRoundStyleE2EEESG_S1Q_JEEENS4_5SM1004TMEM4LOAD26SM100_TMEM_LOAD_16dp128b8xESZ_S1A_NS4_17SM75_U32x4_LDSM_NENS4_14SM90_TMA_STOREES1A_NS4_17SM90_U32x4_STSM_NENS4_39AutoVectorizingCopyWithAssumedAlignmentILi128EEEEEEvvEEEEvNT_6ParamsE,@function
        .size           _ZN7cutlass13device_kernelINS_4gemm6kernel13GemmUniversalIN4cute5tupleIJiiiiEEENS1_10collective13CollectiveMmaINS1_35MainloopSm100TmaUmmaWarpSpecializedILi4ELi2ELi4ENS5_IJNS4_1CILi1EEESB_SB_EEEEENS5_IJNSA_ILi64EEENSA_ILi128EEESE_EEENS_10tfloat32_tENS5_IJlSB_lEEESH_NS5_IJSB_llEEENS4_8TiledMMAINS4_8MMA_AtomIJNS4_17SM100_MMA_TF32_SSISH_SH_fLi64ELi128ELNS4_4UMMA5MajorE0ELSO_1ELNSN_7ScaleInE0ELSP_0EEEEEENS4_6LayoutISC_NS5_IJNSA_ILi0EEEST_ST_EEEEENS5_IJNS4_10UnderscoreESW_SW_EEEEENS4_13SM90_TMA_LOADENS4_14ComposedLayoutINS4_7SwizzleILi3ELi4ELi3EEENS4_18smem_ptr_flag_bitsILi32EEENSS_INS5_IJNSA_ILi8EEENSA_ILi32EEEEEENS5_IJS16_SB_EEEEEEEvNS4_8identityESZ_NS10_INS11_ILi2ELi5ELi2EEES14_NSS_INS5_IJS16_NSA_ILi4EEEEEENS5_IJSB_S16_EEEEEEEvS1B_EENS_8epilogue10collective18CollectiveEpilogueINS1J_23Sm100TmaWarpSpecializedILi4ELi2ELi16ELb1ELb0EEEJSG_NS5_IJNSS_ISE_SB_EENSS_IS16_SB_EEEEESH_SI_SH_SI_NS1J_6fusion15FusionCallbacksIS1N_NS1R_17LinearCombinationISH_fSH_fLNS_15FloatRoundStyleE2EEESG_S1Q_JEEENS4_5SM1004TMEM4LOAD26SM100_TMEM_LOAD_16dp128b8xESZ_S1A_NS4_17SM75_U32x4_LDSM_NENS4_14SM90_TMA_STOREES1A_NS4_17SM90_U32x4_STSM_NENS4_39AutoVectorizingCopyWithAssumedAlignmentILi128EEEEEEvvEEEEvNT_6ParamsE,(.L_x_180 - _ZN7cutlass13device_kernelINS_4gemm6kernel13GemmUniversalIN4cute5tupleIJiiiiEEENS1_10collective13CollectiveMmaINS1_35MainloopSm100TmaUmmaWarpSpecializedILi4ELi2ELi4ENS5_IJNS4_1CILi1EEESB_SB_EEEEENS5_IJNSA_ILi64EEENSA_ILi128EEESE_EEENS_10tfloat32_tENS5_IJlSB_lEEESH_NS5_IJSB_llEEENS4_8TiledMMAINS4_8MMA_AtomIJNS4_17SM100_MMA_TF32_SSISH_SH_fLi64ELi128ELNS4_4UMMA5MajorE0ELSO_1ELNSN_7ScaleInE0ELSP_0EEEEEENS4_6LayoutISC_NS5_IJNSA_ILi0EEEST_ST_EEEEENS5_IJNS4_10UnderscoreESW_SW_EEEEENS4_13SM90_TMA_LOADENS4_14ComposedLayoutINS4_7SwizzleILi3ELi4ELi3EEENS4_18smem_ptr_flag_bitsILi32EEENSS_INS5_IJNSA_ILi8EEENSA_ILi32EEEEEENS5_IJS16_SB_EEEEEEEvNS4_8identityESZ_NS10_INS11_ILi2ELi5ELi2EEES14_NSS_INS5_IJS16_NSA_ILi4EEEEEENS5_IJSB_S16_EEEEEEEvS1B_EENS_8epilogue10collective18CollectiveEpilogueINS1J_23Sm100TmaWarpSpecializedILi4ELi2ELi16ELb1ELb0EEEJSG_NS5_IJNSS_ISE_SB_EENSS_IS16_SB_EEEEESH_SI_SH_SI_NS1J_6fusion15FusionCallbacksIS1N_NS1R_17LinearCombinationISH_fSH_fLNS_15FloatRoundStyleE2EEESG_S1Q_JEEENS4_5SM1004TMEM4LOAD26SM100_TMEM_LOAD_16dp128b8xESZ_S1A_NS4_17SM75_U32x4_LDSM_NENS4_14SM90_TMA_STOREES1A_NS4_17SM90_U32x4_STSM_NENS4_39AutoVectorizingCopyWithAssumedAlignmentILi128EEEEEEvvEEEEvNT_6ParamsE)
        .other          _ZN7cutlass13device_kernelINS_4gemm6kernel13GemmUniversalIN4cute5tupleIJiiiiEEENS1_10collective13CollectiveMmaINS1_35MainloopSm100TmaUmmaWarpSpecializedILi4ELi2ELi4ENS5_IJNS4_1CILi1EEESB_SB_EEEEENS5_IJNSA_ILi64EEENSA_ILi128EEESE_EEENS_10tfloat32_tENS5_IJlSB_lEEESH_NS5_IJSB_llEEENS4_8TiledMMAINS4_8MMA_AtomIJNS4_17SM100_MMA_TF32_SSISH_SH_fLi64ELi128ELNS4_4UMMA5MajorE0ELSO_1ELNSN_7ScaleInE0ELSP_0EEEEEENS4_6LayoutISC_NS5_IJNSA_ILi0EEEST_ST_EEEEENS5_IJNS4_10UnderscoreESW_SW_EEEEENS4_13SM90_TMA_LOADENS4_14ComposedLayoutINS4_7SwizzleILi3ELi4ELi3EEENS4_18smem_ptr_flag_bitsILi32EEENSS_INS5_IJNSA_ILi8EEENSA_ILi32EEEEEENS5_IJS16_SB_EEEEEEEvNS4_8identityESZ_NS10_INS11_ILi2ELi5ELi2EEES14_NSS_INS5_IJS16_NSA_ILi4EEEEEENS5_IJSB_S16_EEEEEEEvS1B_EENS_8epilogue10collective18CollectiveEpilogueINS1J_23Sm100TmaWarpSpecializedILi4ELi2ELi16ELb1ELb0EEEJSG_NS5_IJNSS_ISE_SB_EENSS_IS16_SB_EEEEESH_SI_SH_SI_NS1J_6fusion15FusionCallbacksIS1N_NS1R_17LinearCombinationISH_fSH_fLNS_15FloatRoundStyleE2EEESG_S1Q_JEEENS4_5SM1004TMEM4LOAD26SM100_TMEM_LOAD_16dp128b8xESZ_S1A_NS4_17SM75_U32x4_LDSM_NENS4_14SM90_TMA_STOREES1A_NS4_17SM90_U32x4_STSM_NENS4_39AutoVectorizingCopyWithAssumedAlignmentILi128EEEEEEvvEEEEvNT_6ParamsE,@"STO_CUDA_ENTRY STV_DEFAULT"
_ZN7cutlass13device_kernelINS_4gemm6kernel13GemmUniversalIN4cute5tupleIJiiiiEEENS1_10collective13CollectiveMmaINS1_35MainloopSm100TmaUmmaWarpSpecializedILi4ELi2ELi4ENS5_IJNS4_1CILi1EEESB_SB_EEEEENS5_IJNSA_ILi64EEENSA_ILi128EEESE_EEENS_10tfloat32_tENS5_IJlSB_lEEESH_NS5_IJSB_llEEENS4_8TiledMMAINS4_8MMA_AtomIJNS4_17SM100_MMA_TF32_SSISH_SH_fLi64ELi128ELNS4_4UMMA5MajorE0ELSO_1ELNSN_7ScaleInE0ELSP_0EEEEEENS4_6LayoutISC_NS5_IJNSA_ILi0EEEST_ST_EEEEENS5_IJNS4_10UnderscoreESW_SW_EEEEENS4_13SM90_TMA_LOADENS4_14ComposedLayoutINS4_7SwizzleILi3ELi4ELi3EEENS4_18smem_ptr_flag_bitsILi32EEENSS_INS5_IJNSA_ILi8EEENSA_ILi32EEEEEENS5_IJS16_SB_EEEEEEEvNS4_8identityESZ_NS10_INS11_ILi2ELi5ELi2EEES14_NSS_INS5_IJS16_NSA_ILi4EEEEEENS5_IJSB_S16_EEEEEEEvS1B_EENS_8epilogue10collective18CollectiveEpilogueINS1J_23Sm100TmaWarpSpecializedILi4ELi2ELi16ELb1ELb0EEEJSG_NS5_IJNSS_ISE_SB_EENSS_IS16_SB_EEEEESH_SI_SH_SI_NS1J_6fusion15FusionCallbacksIS1N_NS1R_17LinearCombinationISH_fSH_fLNS_15FloatRoundStyleE2EEESG_S1Q_JEEENS4_5SM1004TMEM4LOAD26SM100_TMEM_LOAD_16dp128b8xESZ_S1A_NS4_17SM75_U32x4_LDSM_NENS4_14SM90_TMA_STOREES1A_NS4_17SM90_U32x4_STSM_NENS4_39AutoVectorizingCopyWithAssumedAlignmentILi128EEEEEEvvEEEEvNT_6ParamsE:
[----:B------:R-:W1:Y:S01]  /*0000*/  LDC R1, c[0x0][0x37c] ;  /* 0x0000df00ff017b82 */ /* 0x000e620000000800 */
[----:B------:R-:W2:Y:S01]  /*0010*/  S2R R77, SR_TID.X ;  /* 0x00000000004d7919 */ /* 0x000ea20000002100 */
[----:B------:R-:W3:Y:S01]  /*0020*/  LDCU.64 UR4, c[0x0][0x890] ;  /* 0x00011200ff0477ac */ /* 0x000ee20008000a00 */
[----:B------:R-:W-:Y:S02]  /*0030*/  PRMT R64, RZ, 0x7610, R64 ;  /* 0x00007610ff407816 */ /* 0x000fe40000000040 */
[----:B------:R-:W-:Y:S01]  /*0040*/  ELECT P5, URZ, PT ;  /* 0x0000000000ff782f */ /* 0x000fe200038a0000 */
[----:B------:R-:W4:Y:S01]  /*0050*/  LDCU.64 UR46, c[0x0][0x358] ;  /* 0x00006b00ff2e77ac */ /* 0x000f220008000a00 */
[----:B---3--:R-:W-:-:S04]  /*0060*/  UISETP.NE.U32.AND UP0, UPT, UR4, URZ, UPT ;  /* 0x000000ff0400728c */ /* 0x008fc8000bf05070 */
[----:B------:R-:W-:Y:S01]  /*0070*/  UISETP.NE.AND.EX UP0, UPT, UR5, URZ, UPT, UP0 ;  /* 0x000000ff0500728c */ /* 0x000fe2000bf05300 */
[----:B--2---:R-:W-:-:S05]  /*0080*/  SHF.R.U32.HI R69, RZ, 0x5, R77 ;  /* 0x00000005ff457819 */ /* 0x004fca000001164d */
[----:B------:R-:W2:Y:S02]  /*0090*/  SHFL.IDX PT, R0, R69, RZ, 0x1f ;  /* 0x00001fff45007589 */ /* 0x000ea400000e0000 */
[----:B--2---:R-:W-:Y:S01]  /*00a0*/  R2UR UR8, R0 ;  /* 0x00000000000872ca */ /* 0x004fe200000e0000 */
[----:B-1--4-:R-:W-:-:S14]  /*00b0*/  BRA.U UP0, `(.L_x_0) ;  /* 0x00000001002c7547 */ /* 0x012fdc000b800000 */
[----:B------:R-:W1:Y:S02]  /*00c0*/  LDCU.64 UR6, c[0x0][0x888] ;  /* 0x00011100ff0677ac */ /* 0x000e640008000a00 */
[----:B-1----:R-:W-:-:S04]  /*00d0*/  UISETP.NE.U32.AND UP0, UPT, UR6, URZ, UPT ;  /* 0x000000ff0600728c */ /* 0x002fc8000bf05070 */
[----:B------:R-:W-:-:S09]  /*00e0*/  UISETP.NE.AND.EX UP0, UPT, UR7, URZ, UPT, UP0 ;  /* 0x000000ff0700728c */ /* 0x000fd2000bf05300 */
[----:B------:R-:W-:Y:S05]  /*00f0*/  BRA.U !UP0, `(.L_x_1) ;  /* 0x0000000108107547 */ /* 0x000fea000b800000 */
[----:B------:R-:W1:Y:S02]  /*0100*/  LDC.64 R2, c[0x0][0x888] ;  /* 0x00022200ff027b82 */ /* 0x000e640000000a00 */
[----:B-1----:R1:W5:Y:S01]  /*0110*/  LDG.E R35, desc[UR46][R2.64] ;  /* 0x0000002e02237981 */ /* 0x002362000c1e1900 */
[----:B------:R-:W-:Y:S01]  /*0120*/  HFMA2 R64, -RZ, RZ, 0, 5.9604644775390625e-08 ;  /* 0x00000001ff407431 */ /* 0x000fe200000001ff */
[----:B------:R-:W-:Y:S05]  /*0130*/  BRA `(.L_x_0) ;  /* 0x00000000000c7947 */ /* 0x000fea0003800000 */
.L_x_1:
[----:B------:R-:W1:Y:S01]  /*0140*/  LDCU UR6, c[0x0][0x880] ;  /* 0x00011000ff0677ac */ /* 0x000e620008000800 */
[----:B------:R-:W-:Y:S01]  /*0150*/  HFMA2 R64, -RZ, RZ, 0, 5.9604644775390625e-08 ;  /* 0x00000001ff407431 */ /* 0x000fe200000001ff */
[----:B-1----:R-:W-:-:S07]  /*0160*/  MOV R35, UR6 ;  /* 0x0000000600237c02 */ /* 0x002fce0008000f00 */
.L_x_0:
[----:B------:R-:W2:Y:S02]  /*0170*/  LDCU.64 UR6, c[0x0][0x8b0] ;  /* 0x00011600ff0677ac */ /* 0x000ea40008000a00 */
[----:B--2---:R-:W-:-:S04]  /*0180*/  UISETP.NE.U32.AND UP0, UPT, UR6, URZ, UPT ;  /* 0x000000ff0600728c */ /* 0x004fc8000bf05070 */
[----:B------:R-:W-:-:S09]  /*0190*/  UISETP.NE.AND.EX UP0, UPT, UR7, URZ, UPT, UP0 ;  /* 0x000000ff0700728c */ /* 0x000fd2000bf05300 */
[----:B------:R-:W-:Y:S05]  /*01a0*/  BRA.U UP0, `(.L_x_2) ;  /* 0x0000000100247547 */ /* 0x000fea000b800000 */
[----:B------:R-:W2:Y:S02]  /*01b0*/  LDCU.64 UR6, c[0x0][0x8a8] ;  /* 0x00011500ff0677ac */ /* 0x000ea40008000a00 */
[----:B--2---:R-:W-:-:S04]  /*01c0*/  UISETP.NE.U32.AND UP0, UPT, UR6, URZ, UPT ;  /* 0x000000ff0600728c */ /* 0x004fc8000bf05070 */
[----:B------:R-:W-:-:S09]  /*01d0*/  UISETP.NE.AND.EX UP0, UPT, UR7, URZ, UPT, UP0 ;  /* 0x000000ff0700728c */ /* 0x000fd2000bf05300 */
[----:B------:R-:W-:Y:S05]  /*01e0*/  BRA.U !UP0, `(.L_x_3) ;  /* 0x00000001080c7547 */ /* 0x000fea000b800000 */
[----:B-1----:R-:W1:Y:S02]  /*01f0*/  LDC.64 R2, c[0x0][0x8a8] ;  /* 0x00022a00ff027b82 */ /* 0x002e640000000a00 */
[----:B-1----:R2:W5:Y:S01]  /*0200*/  LDG.E R33, desc[UR46][R2.64] ;  /* 0x0000002e02217981 */ /* 0x002562000c1e1900 */
[----:B------:R-:W-:Y:S05]  /*0210*/  BRA `(.L_x_2) ;  /* 0x0000000000087947 */ /* 0x000fea0003800000 */
.L_x_3:
[----:B------:R-:W2:Y:S02]  /*0220*/  LDCU UR6, c[0x0][0x8a0] ;  /* 0x00011400ff0677ac */ /* 0x000ea40008000800 */
[----:B--2---:R-:W-:Y:S02]  /*0230*/  MOV R33, UR6 ;  /* 0x0000000600217c02 */ /* 0x004fe40008000f00 */
.L_x_2:
[----:B------:R-:W-:Y:S01]  /*0240*/  IMAD.U32 R0, RZ, RZ, UR8 ;  /* 0x00000008ff007e24 */ /* 0x000fe2000f8e00ff */
[----:B------:R-:W-:Y:S04]  /*0250*/  BSSY.RECONVERGENT B0, `(.L_x_4) ;  /* 0x000000c000007945 */ /* 0x000fe80003800200 */
[C---:B------:R-:W-:Y:S02]  /*0260*/  ISETP.NE.OR P1, PT, R0.reuse, 0x1, !P5 ;  /* 0x000000010000780c */ /* 0x040fe40006f25670 */
[----:B------:R-:W-:-:S11]  /*0270*/  ISETP.NE.OR P0, PT, R0, 0x3, !P5 ;  /* 0x000000030000780c */ /* 0x000fd60006f05670 */
[----:B------:R-:W-:Y:S05]  /*0280*/  @P1 BRA `(.L_x_5) ;  /* 0x0000000000201947 */ /* 0x000fea0003800000 */
[----:B------:R-:W3:Y:S02]  /*0290*/  LDCU.64 UR6, c[0x0][0x348] ;  /* 0x00006900ff0677ac */ /* 0x000ee40008000a00 */
[----:B---3--:R-:W-:Y:S02]  /*02a0*/  UIADD3 UR10, UP1, UPT, UR6, 0x80, URZ ;  /* 0x00000080060a7890 */ /* 0x008fe4000ff3e0ff */
[----:B------:R-:W-:Y:S02]  /*02b0*/  UIADD3 UR6, UP0, UPT, UR6, 0x180, URZ ;  /* 0x0000018006067890 */ /* 0x000fe4000ff1e0ff */
[----:B------:R-:W-:Y:S02]  /*02c0*/  UIADD3.X UR11, UPT, UPT, URZ, UR7, URZ, UP1, !UPT ;  /* 0x00000007ff0b7290 */ /* 0x000fe40008ffe4ff */
[----:B------:R-:W-:-:S07]  /*02d0*/  UIADD3.X UR7, UPT, UPT, URZ, UR7, URZ, UP0, !UPT ;  /* 0x00000007ff077290 */ /* 0x000fce00087fe4ff */
[----:B------:R3:W-:Y:S02]  /*02e0*/  UTMACCTL.PF [UR10] ;  /* 0x000000000a0079b9 */ /* 0x0007e40008040000 */
[----:B------:R3:W-:Y:S02]  /*02f0*/  UTMACCTL.PF [UR6] ;  /* 0x00000000060079b9 */ /* 0x0007e40008040000 */
[----:B---3--:R-:W-:Y:S01]  /*0300*/  NOP ;  /* 0x0000000000007918 */ /* 0x008fe20000000000 */
.L_x_5:
[----:B------:R-:W-:Y:S05]  /*0310*/  BSYNC.RECONVERGENT B0 ;  /* 0x0000000000007941 */ /* 0x000fea0003800200 */
.L_x_4:
[----:B------:R-:W-:Y:S04]  /*0320*/  BSSY.RECONVERGENT B0, `(.L_x_6) ;  /* 0x000000a000007945 */ /* 0x000fe80003800200 */
        /* <DEDUP_REMOVED lines=9> */
.L_x_7:
[----:B------:R-:W-:Y:S05]  /*03c0*/  BSYNC.RECONVERGENT B0 ;  /* 0x0000000000007941 */ /* 0x000fea0003800200 */
.L_x_6:
[----:B------:R-:W3:Y:S01]  /*03d0*/  LDCU.64 UR6, c[0x0][0x888] ;  /* 0x00011100ff0677ac */ /* 0x000ee20008000a00 */
[----:B------:R-:W-:Y:S02]  /*03e0*/  UISETP.EQ.U32.AND UP1, UPT, UR4, URZ, UPT ;  /* 0x000000ff0400728c */ /* 0x000fe4000bf22070 */
[----:B------:R-:W-:Y:S02]  /*03f0*/  UPLOP3.LUT UP2, UPT, UPT, UPT, UPT, 0x80, 0x8 ;  /* 0x000000000008789c */ /* 0x000fe40003f4f070 */
[----:B---3--:R-:W-:-:S04]  /*0400*/  UISETP.NE.U32.AND UP0, UPT, UR6, URZ, UPT ;  /* 0x000000ff0600728c */ /* 0x008fc8000bf05070 */
[----:B------:R-:W-:-:S04]  /*0410*/  UISETP.NE.AND.EX UP0, UPT, UR7, URZ, UPT, UP0 ;  /* 0x000000ff0700728c */ /* 0x000fc8000bf05300 */
[----:B------:R-:W-:-:S04]  /*0420*/  UISETP.EQ.OR.EX UP3, UPT, UR5, URZ, !UP0, UP1 ;  /* 0x000000ff0500728c */ /* 0x000fc8000c762710 */
[----:B------:R-:W-:-:S05]  /*0430*/  UP2UR UR49, UPR, URZ, 0x8 ;  /* 0x00000008ff317883 */ /* 0x000fca0008000000 */
[----:B------:R-:W-:Y:S07]  /*0440*/  BRA.U !UP3, `(.L_x_8) ;  /* 0x000000010b207547 */ /* 0x000fee000b800000 */
[----:B------:R-:W-:Y:S01]  /*0450*/  UISETP.NE.U32.AND UP2, UPT, UR4, URZ, UPT ;  /* 0x000000ff0400728c */ /* 0x000fe2000bf45070 */
[----:B-----5:R-:W-:Y:S01]  /*0460*/  FSETP.NEU.AND P0, PT, R35, RZ, PT ;  /* 0x000000ff2300720b */ /* 0x020fe20003f0d000 */
[----:B------:R-:W-:Y:S02]  /*0470*/  USEL UR4, URZ, 0xffffffff, UP0 ;  /* 0xffffffffff047887 */ /* 0x000fe40008000000 */
[----:B------:R-:W-:-:S10]  /*0480*/  UISETP.NE.AND.EX UP2, UPT, UR5, URZ, UPT, UP2 ;  /* 0x000000ff0500728c */ /* 0x000fd4000bf45320 */
[----:B------:R-:W-:Y:S01]  /*0490*/  VOTEU.ANY UP1, P0 ;  /* 0x0000000000ff7886 */ /* 0x000fe20000020100 */
[----:B------:R-:W-:-:S04]  /*04a0*/  @!UP2 USEL UR4, URZ, 0xffffffff, UP1 ;  /* 0xffffffffff04a887 */ /* 0x000fc80008800000 */
[----:B------:R-:W-:-:S04]  /*04b0*/  ULOP3.LUT UR4, UR4, 0x1, URZ, 0xc0, !UPT ;  /* 0x0000000104047892 */ /* 0x000fc8000f8ec0ff */
[----:B------:R-:W-:-:S11]  /*04c0*/  UISETP.NE.U32.AND UP2, UPT, UR4, 0x1, UPT ;  /* 0x000000010400788c */ /* 0x000fd6000bf45070 */
.L_x_8:
[----:B-12---:R-:W1:Y:S01]  /*04d0*/  SHFL.IDX PT, R2, R69, RZ, 0x1f ;  /* 0x00001fff45027589 */ /* 0x006e6200000e0000 */
[----:B------:R-:W-:-:S04]  /*04e0*/  UISETP.NE.AND UP1, UPT, UR8, 0x2, UPT ;  /* 0x000000020800788c */ /* 0x000fc8000bf25270 */
[----:B------:R-:W-:Y:S01]  /*04f0*/  USEL UR6, URZ, 0x1, UP1 ;  /* 0x00000001ff067887 */ /* 0x000fe20008800000 */
[----:B-1----:R-:W-:-:S13]  /*0500*/  ISETP.NE.AND P0, PT, R2, RZ, PT ;  /* 0x000000ff0200720c */ /* 0x002fda0003f05270 */
[----:B------:R-:W-:Y:S05]  /*0510*/  @P0 BRA `(.L_x_9) ;  /* 0x0000000000480947 */ /* 0x000fea0003800000 */
[----:B------:R-:W1:Y:S01]  /*0520*/  S2UR UR5, SR_CgaCtaId ;  /* 0x00000000000579c3 */ /* 0x000e620000008800 */
[----:B------:R-:W-:Y:S01]  /*0530*/  UMOV UR7, 0x400 ;  /* 0x0000040000077882 */ /* 0x000fe20000000000 */
[----:B------:R-:W-:Y:S01]  /*0540*/  UMOV UR4, 0x1 ;  /* 0x0000000100047882 */ /* 0x000fe20000000000 */
[----:B------:R-:W-:Y:S01]  /*0550*/  ELECT P0, URZ, PT ;  /* 0x0000000000ff782f */ /* 0x000fe20003800000 */
[----:B------:R-:W-:-:S04]  /*0560*/  UIADD3 UR10, UPT, UPT, -UR4, 0x100000, URZ ;  /* 0x00100000040a7890 */ /* 0x000fc8000fffe1ff */
[----:B------:R-:W-:Y:S02]  /*0570*/  USHF.L.U32 UR11, UR10, 0xb, URZ ;  /* 0x0000000b0a0b7899 */ /* 0x000fe400080006ff */
[----:B------:R-:W-:Y:S02]  /*0580*/  USHF.L.U32 UR10, UR10, 0x1, URZ ;  /* 0x000000010a0a7899 */ /* 0x000fe400080006ff */
[----:B-1----:R-:W-:Y:S01]  /*0590*/  ULEA UR5, UR5, UR7, 0x18 ;  /* 0x0000000705057291 */ /* 0x002fe2000f8ec0ff */
[----:B------:R-:W1:Y:S11]  /*05a0*/  FENCE.VIEW.ASYNC.S ;  /* 0x00000000000073c6 */ /* 0x000e760000000000 */
[----:B-1----:R1:W2:Y:S01]  /*05b0*/  SYNCS.EXCH.64 URZ, [UR5], UR10 ;  /* 0x0000000a05ff75b2 */ /* 0x0022a20008000100 */
[----:B------:R1:W3:Y:S01]  /*05c0*/  SYNCS.EXCH.64 URZ, [UR5+0x20], UR10 ;  /* 0x0000200a05ff75b2 */ /* 0x0002e20008000100 */
[----:B------:R1:W4:Y:S01]  /*05d0*/  SYNCS.EXCH.64 URZ, [UR5+0x8], UR10 ;  /* 0x0000080a05ff75b2 */ /* 0x0003220008000100 */
[----:B------:R1:W1:Y:S01]  /*05e0*/  SYNCS.EXCH.64 URZ, [UR5+0x28], UR10 ;  /* 0x0000280a05ff75b2 */ /* 0x0002620008000100 */
[----:B------:R1:W1:Y:S01]  /*05f0*/  SYNCS.EXCH.64 URZ, [UR5+0x10], UR10 ;  /* 0x0000100a05ff75b2 */ /* 0x0002620008000100 */
[----:B------:R1:W1:Y:S01]  /*0600*/  SYNCS.EXCH.64 URZ, [UR5+0x30], UR10 ;  /* 0x0000300a05ff75b2 */ /* 0x0002620008000100 */
[----:B------:R1:W1:Y:S01]  /*0610*/  SYNCS.EXCH.64 URZ, [UR5+0x18], UR10 ;  /* 0x0000180a05ff75b2 */ /* 0x0002620008000100 */
[----:B------:R1:W1:Y:S01]  /*0620*/  SYNCS.EXCH.64 URZ, [UR5+0x38], UR10 ;  /* 0x0000380a05ff75b2 */ /* 0x0002620008000100 */
[----:B------:R-:W-:Y:S01]  /*0630*/  NOP ;  /* 0x0000000000007918 */ /* 0x000fe20000000000 */
.L_x_9:
[----:B------:R-:W2:Y:S01]  /*0640*/  SHFL.IDX PT, R2, R69, RZ, 0x1f ;  /* 0x00001fff45027589 */ /* 0x000ea200000e0000 */
[----:B------:R-:W-:Y:S01]  /*0650*/  NOP ;  /* 0x0000000000007918 */ /* 0x000fe20000000000 */
[----:B--2---:R-:W-:-:S13]  /*0660*/  ISETP.NE.AND P0, PT, R2, 0x1, PT ;  /* 0x000000010200780c */ /* 0x004fda0003f05270 */
[----:B------:R-:W-:Y:S05]  /*0670*/  @P0 BRA `(.L_x_10) ;  /* 0x0000000000580947 */ /* 0x000fea0003800000 */
[----:B------:R-:W2:Y:S01]  /*0680*/  S2UR UR7, SR_CgaCtaId ;  /* 0x00000000000779c3 */ /* 0x000ea20000008800 */
[----:B------:R-:W-:Y:S01]  /*0690*/  UMOV UR9, 0x400 ;  /* 0x0000040000097882 */ /* 0x000fe20000000000 */
[----:B-1----:R-:W-:Y:S01]  /*06a0*/  UMOV UR5, 0x20 ;  /* 0x0000002000057882 */ /* 0x002fe20000000000 */
[----:B------:R-:W-:Y:S01]  /*06b0*/  UMOV UR4, 0x80 ;  /* 0x0000008000047882 */ /* 0x000fe20000000000 */
[----:B------:R-:W-:-:S04]  /*06c0*/  UIADD3 UR10, UPT, UPT, -UR5, 0x100000, URZ ;  /* 0x00100000050a7890 */ /* 0x000fc8000fffe1ff */
[----:B------:R-:W-:Y:S02]  /*06d0*/  USHF.L.U32 UR11, UR10, 0xb, URZ ;  /* 0x0000000b0a0b7899 */ /* 0x000fe400080006ff */
[----:B------:R-:W-:Y:S02]  /*06e0*/  USHF.L.U32 UR10, UR10, 0x1, URZ ;  /* 0x000000010a0a7899 */ /* 0x000fe400080006ff */
[----:B------:R-:W-:-:S04]  /*06f0*/  UIADD3 UR4, UPT, UPT, -UR4, 0x100000, URZ ;  /* 0x0010000004047890 */ /* 0x000fc8000fffe1ff */
[----:B------:R-:W-:Y:S02]  /*0700*/  USHF.L.U32 UR5, UR4, 0xb, URZ ;  /* 0x0000000b04057899 */ /* 0x000fe400080006ff */
[----:B------:R-:W-:Y:S01]  /*0710*/  USHF.L.U32 UR4, UR4, 0x1, URZ ;  /* 0x0000000104047899 */ /* 0x000fe200080006ff */
[----:B------:R-:W-:Y:S01]  /*0720*/  ELECT P0, URZ, PT ;  /* 0x0000000000ff782f */ /* 0x000fe20003800000 */
[----:B--2---:R-:W-:Y:S01]  /*0730*/  ULEA UR7, UR7, UR9, 0x18 ;  /* 0x0000000907077291 */ /* 0x004fe2000f8ec0ff */
[----:B------:R-:W1:Y:S11]  /*0740*/  FENCE.VIEW.ASYNC.S ;  /* 0x00000000000073c6 */ /* 0x000e760000000000 */
[----:B-1----:R2:W1:Y:S01]  /*0750*/  SYNCS.EXCH.64 URZ, [UR7+0x40], UR10 ;  /* 0x0000400a07ff75b2 */ /* 0x0024620008000100 */
[----:B------:R2:W1:Y:S01]  /*0760*/  SYNCS.EXCH.64 URZ, [UR7+0x60], UR4 ;  /* 0x0000600407ff75b2 */ /* 0x0004620008000100 */
[----:B------:R2:W1:Y:S01]  /*0770*/  SYNCS.EXCH.64 URZ, [UR7+0x48], UR10 ;  /* 0x0000480a07ff75b2 */ /* 0x0004620008000100 */
[----:B------:R2:W1:Y:S01]  /*0780*/  SYNCS.EXCH.64 URZ, [UR7+0x68], UR4 ;  /* 0x0000680407ff75b2 */ /* 0x0004620008000100 */
[----:B------:R2:W1:Y:S01]  /*0790*/  SYNCS.EXCH.64 URZ, [UR7+0x50], UR10 ;  /* 0x0000500a07ff75b2 */ /* 0x0004620008000100 */
[----:B------:R2:W1:Y:S01]  /*07a0*/  SYNCS.EXCH.64 URZ, [UR7+0x70], UR4 ;  /* 0x0000700407ff75b2 */ /* 0x0004620008000100 */
[----:B------:R2:W1:Y:S01]  /*07b0*/  SYNCS.EXCH.64 URZ, [UR7+0x58], UR10 ;  /* 0x0000580a07ff75b2 */ /* 0x0004620008000100 */
[----:B------:R2:W1:Y:S02]  /*07c0*/  SYNCS.EXCH.64 URZ, [UR7+0x78], UR4 ;  /* 0x0000780407ff75b2 */ /* 0x0004640008000100 */
[----:B--2---:R-:W-:Y:S01]  /*07d0*/  NOP ;  /* 0x0000000000007918 */ /* 0x004fe20000000000 */
.L_x_10:
[----:B------:R-:W2:Y:S01]  /*07e0*/  SHFL.IDX PT, R2, R69, RZ, 0x1f ;  /* 0x00001fff45027589 */ /* 0x000ea200000e0000 */
[----:B------:R-:W-:Y:S01]  /*07f0*/  NOP ;  /* 0x0000000000007918 */ /* 0x000fe20000000000 */
[----:B--2---:R-:W-:-:S13]  /*0800*/  ISETP.NE.AND P0, PT, R2, 0x3, PT ;  /* 0x000000030200780c */ /* 0x004fda0003f05270 */
[----:B------:R-:W-:Y:S05]  /*0810*/  @P0 BRA `(.L_x_11) ;  /* 0x0000000000300947 */ /* 0x000fea0003800000 */
[----:B-1----:R-:W1:Y:S01]  /*0820*/  S2UR UR5, SR_CgaCtaId ;  /* 0x00000000000579c3 */ /* 0x002e620000008800 */
        /* <DEDUP_REMOVED lines=8> */
[----:B-1----:R2:W1:Y:S01]  /*08b0*/  SYNCS.EXCH.64 URZ, [UR5+0x80], UR10 ;  /* 0x0000800a05ff75b2 */ /* 0x0024620008000100 */
[----:B------:R2:W1:Y:S02]  /*08c0*/  SYNCS.EXCH.64 URZ, [UR5+0x88], UR10 ;  /* 0x0000880a05ff75b2 */ /* 0x0004640008000100 */
[----:B--2---:R-:W-:Y:S01]  /*08d0*/  NOP ;  /* 0x0000000000007918 */ /* 0x004fe20000000000 */
.L_x_11:
[----:B------:R-:W2:Y:S01]  /*08e0*/  SHFL.IDX PT, R2, R69, RZ, 0x1f ;  /* 0x00001fff45027589 */ /* 0x000ea200000e0000 */
[----:B------:R-:W-:Y:S01]  /*08f0*/  NOP ;  /* 0x0000000000007918 */ /* 0x000fe20000000000 */
[----:B--2---:R-:W-:-:S13]  /*0900*/  ISETP.NE.AND P0, PT, R2, 0x4, PT ;  /* 0x000000040200780c */ /* 0x004fda0003f05270 */
[----:B------:R-:W-:Y:S05]  /*0910*/  @P0 BRA `(.L_x_12) ;  /* 0x00000000004c0947 */ /* 0x000fea0003800000 */
[----:B-1----:R-:W1:Y:S01]  /*0920*/  S2UR UR5, SR_CgaCtaId ;  /* 0x00000000000579c3 */ /* 0x002e620000008800 */
[----:B------:R-:W-:Y:S01]  /*0930*/  UMOV UR9, 0x100 ;  /* 0x0000010000097882 */ /* 0x000fe20000000000 */
[----:B------:R-:W-:Y:S01]  /*0940*/  UMOV UR7, 0x400 ;  /* 0x0000040000077882 */ /* 0x000fe20000000000 */
[----:B------:R-:W-:Y:S01]  /*0950*/  USEL UR9, UR9, 0xe0, UP2 ;  /* 0x000000e009097887 */ /* 0x000fe20009000000 */
[----:B------:R-:W-:Y:S01]  /*0960*/  UMOV UR4, 0x1 ;  /* 0x0000000100047882 */ /* 0x000fe20000000000 */
[----:B------:R-:W-:Y:S01]  /*0970*/  ELECT P0, URZ, PT ;  /* 0x0000000000ff782f */ /* 0x000fe20003800000 */
[----:B------:R-:W-:-:S04]  /*0980*/  UIADD3 UR10, UPT, UPT, -UR4, 0x100000, URZ ;  /* 0x00100000040a7890 */ /* 0x000fc8000fffe1ff */
[----:B------:R-:W-:Y:S02]  /*0990*/  USHF.L.U32 UR11, UR10, 0xb, URZ ;  /* 0x0000000b0a0b7899 */ /* 0x000fe400080006ff */
[----:B------:R-:W-:Y:S02]  /*09a0*/  USHF.L.U32 UR10, UR10, 0x1, URZ ;  /* 0x000000010a0a7899 */ /* 0x000fe400080006ff */
[----:B------:R-:W-:-:S04]  /*09b0*/  UIADD3 UR12, UPT, UPT, -UR9, 0x100000, URZ ;  /* 0x00100000090c7890 */ /* 0x000fc8000fffe1ff */
[----:B------:R-:W-:Y:S02]  /*09c0*/  USHF.L.U32 UR13, UR12, 0xb, URZ ;  /* 0x0000000b0c0d7899 */ /* 0x000fe400080006ff */
[----:B------:R-:W-:Y:S02]  /*09d0*/  USHF.L.U32 UR12, UR12, 0x1, URZ ;  /* 0x000000010c0c7899 */ /* 0x000fe400080006ff */
[----:B-1----:R-:W-:Y:S01]  /*09e0*/  ULEA UR5, UR5, UR7, 0x18 ;  /* 0x0000000705057291 */ /* 0x002fe2000f8ec0ff */
[----:B------:R-:W1:Y:S11]  /*09f0*/  FENCE.VIEW.ASYNC.S ;  /* 0x00000000000073c6 */ /* 0x000e760000000000 */
[----:B-1----:R2:W1:Y:S01]  /*0a00*/  SYNCS.EXCH.64 URZ, [UR5+0x90], UR10 ;  /* 0x0000900a05ff75b2 */ /* 0x0024620008000100 */
[----:B------:R2:W1:Y:S01]  /*0a10*/  SYNCS.EXCH.64 URZ, [UR5+0xa0], UR12 ;  /* 0x0000a00c05ff75b2 */ /* 0x0004620008000100 */
[----:B------:R2:W1:Y:S01]  /*0a20*/  SYNCS.EXCH.64 URZ, [UR5+0x98], UR10 ;  /* 0x0000980a05ff75b2 */ /* 0x0004620008000100 */
[----:B------:R2:W1:Y:S02]  /*0a30*/  SYNCS.EXCH.64 URZ, [UR5+0xa8], UR12 ;  /* 0x0000a80c05ff75b2 */ /* 0x0004640008000100 */
[----:B--2---:R-:W-:Y:S01]  /*0a40*/  NOP ;  /* 0x0000000000007918 */ /* 0x004fe20000000000 */
.L_x_12:
        /* <DEDUP_REMOVED lines=26> */
.L_x_13:
        /* <DEDUP_REMOVED lines=18> */
.L_x_14:
[----:B-1----:R-:W1:Y:S01]  /*0d10*/  S2UR UR5, SR_CTAID.X ;  /* 0x00000000000579c3 */ /* 0x002e620000002500 */
[----:B------:R-:W-:-:S05]  /*0d20*/  CS2R.32 R63, SR_CgaSize ;  /* 0x00000000003f7805 */ /* 0x000fca0000008a00 */
[----:B------:R-:W-:-:S05]  /*0d30*/  IMAD R63, R63, -0xa0, RZ ;  /* 0xffffff603f3f7824 */ /* 0x000fca00078e02ff */
[----:B------:R-:W-:-:S14]  /*0d40*/  R2UR UR9, R63 ;  /* 0x000000003f0972ca */ /* 0x000fdc00000e0000 */
[----:B------:R-:W2:Y:S01]  /*0d50*/  LDCU UR9, c[0x0][UR9+0x2b0] ;  /* 0x00005600090977ac */ /* 0x000ea20008000800 */
[----:B------:R-:W-:Y:S01]  /*0d60*/  NOP ;  /* 0x0000000000007918 */ /* 0x000fe20000000000 */
[----:B------:R-:W-:-:S05]  /*0d70*/  CS2R.32 R63, SR_CgaSize ;  /* 0x00000000003f7805 */ /* 0x000fca0000008a00 */
[----:B------:R-:W-:-:S05]  /*0d80*/  IMAD R63, R63, -0xa0, RZ ;  /* 0xffffff603f3f7824 */ /* 0x000fca00078e02ff */
[----:B------:R-:W-:-:S14]  /*0d90*/  R2UR UR7, R63 ;  /* 0x000000003f0772ca */ /* 0x000fdc00000e0000 */
[----:B------:R-:W3:Y:S01]  /*0da0*/  LDCU UR7, c[0x0][UR7+0x2b4] ;  /* 0x00005680070777ac */ /* 0x000ee20008000800 */
[----:B------:R-:W4:Y:S08]  /*0db0*/  S2UR UR4, SR_CTAID.Y ;  /* 0x00000000000479c3 */ /* 0x000f300000002600 */
[----:B------:R-:W3:Y:S01]  /*0dc0*/  LDC R10, c[0x0][0xb24] ;  /* 0x0002c900ff0a7b82 */ /* 0x000ee20000000800 */
[----:B-1----:R-:W-:-:S02]  /*0dd0*/  I2FP.F32.U32 R63, UR5 ;  /* 0x00000005003f7c45 */ /* 0x002fc40008201000 */
[----:B------:R-:W-:-:S05]  /*0de0*/  CS2R.32 R3, SR_CgaSize ;  /* 0x0000000000037805 */ /* 0x000fca0000008a00 */
[----:B------:R-:W-:-:S06]  /*0df0*/  IMAD R3, R3, -0xa0, RZ ;  /* 0xffffff6003037824 */ /* 0x000fcc00078e02ff */
[----:B------:R-:W1:Y:S01]  /*0e00*/  LDC R3, c[0x0][R3+0x2a0] ;  /* 0x0000a80003037b82 */ /* 0x000e620000000800 */
[----:B------:R-:W-:Y:S01]  /*0e10*/  MOV R15, UR5 ;  /* 0x00000005000f7c02 */ /* 0x000fe20008000f00 */
[----:B--2---:R-:W-:Y:S01]  /*0e20*/  FMUL R63, R63, UR9 ;  /* 0x000000093f3f7c20 */ /* 0x004fe20008400000 */
[----:B----4-:R-:W-:Y:S02]  /*0e30*/  I2FP.F32.U32 R62, UR4 ;  /* 0x00000004003e7c45 */ /* 0x010fe40008201000 */
[----:B------:R-:W-:-:S05]  /*0e40*/  CS2R.32 R2, SR_CgaSize ;  /* 0x0000000000027805 */ /* 0x000fca0000008a00 */
[----:B------:R-:W-:-:S06]  /*0e50*/  IMAD R2, R2, -0xa0, RZ ;  /* 0xffffff6002027824 */ /* 0x000fcc00078e02ff */
[----:B------:R-:W2:Y:S01]  /*0e60*/  LDC R2, c[0x0][R2+0x2a4] ;  /* 0x0000a90002027b82 */ /* 0x000ea20000000800 */
[----:B------:R-:W-:Y:S01]  /*0e70*/  MOV R14, UR4 ;  /* 0x00000004000e7c02 */ /* 0x000fe20008000f00 */
[----:B------:R-:W4:Y:S01]  /*0e80*/  F2I.U32.TRUNC.NTZ R63, R63 ;  /* 0x0000003f003f7305 */ /* 0x000f22000020f000 */
[----:B---3--:R-:W-:-:S05]  /*0e90*/  FMUL R62, R62, UR7 ;  /* 0x000000073e3e7c20 */ /* 0x008fca0008400000 */
[----:B------:R-:W-:Y:S01]  /*0ea0*/  BAR.SYNC.DEFER_BLOCKING 0x0 ;  /* 0x0000000000007b1d */ /* 0x000fe20000010000 */
[----:B------:R-:W-:-:S05]  /*0eb0*/  ISETP.GE.AND P0, PT, R10, 0x1, PT ;  /* 0x000000010a00780c */ /* 0x000fca0003f06270 */
[----:B------:R-:W3:Y:S02]  /*0ec0*/  F2I.U32.TRUNC.NTZ R62, R62 ;  /* 0x0000003e003e7305 */ /* 0x000ee4000020f000 */
[----:B------:R-:W2:Y:S01]  /*0ed0*/  S2UR UR52, SR_CTAID.Z ;  /* 0x00000000003479c3 */ /* 0x000ea20000002700 */
[----:B----4-:R-:W-:-:S05]  /*0ee0*/  IADD3 R63, PT, PT, -R63, RZ, RZ ;  /* 0x000000ff3f3f7210 */ /* 0x010fca0007ffe1ff */
[----:B-1----:R-:W-:Y:S01]  /*0ef0*/  IMAD R63, R3, R63, UR5 ;  /* 0x00000005033f7e24 */ /* 0x002fe2000f8e023f */
[----:B---3--:R-:W-:-:S05]  /*0f00*/  IADD3 R62, PT, PT, -R62, RZ, RZ ;  /* 0x000000ff3e3e7210 */ /* 0x008fca0007ffe1ff */
[----:B--2---:R-:W-:Y:S01]  /*0f10*/  IMAD R62, R2, R62, UR4 ;  /* 0x00000004023e7e24 */ /* 0x004fe2000f8e023e */
[----:B------:R-:W-:Y:S06]  /*0f20*/  @!P0 BRA `(.L_x_15) ;  /* 0x0000000000b88947 */ /* 0x000fec0003800000 */
[----:B------:R-:W1:Y:S01]  /*0f30*/  LDC.64 R4, c[0x0][0xb18] ;  /* 0x0002c600ff047b82 */ /* 0x000e620000000a00 */
[----:B------:R-:W-:-:S07]  /*0f40*/  ISETP.NE.AND P0, PT, R10, 0x1, PT ;  /* 0x000000010a00780c */ /* 0x000fce0003f05270 */
[----:B------:R-:W2:Y:S08]  /*0f50*/  LDC R9, c[0x0][0xb0c] ;  /* 0x0002c300ff097b82 */ /* 0x000eb00000000800 */
[----:B------:R-:W3:Y:S08]  /*0f60*/  LDC R12, c[0x0][0x370] ;  /* 0x0000dc00ff0c7b82 */ /* 0x000ef00000000800 */
[----:B------:R-:W4:Y:S01]  /*0f70*/  LDC R11, c[0x0][0x374] ;  /* 0x0000dd00ff0b7b82 */ /* 0x000f220000000800 */
[----:B-1----:R-:W-:-:S07]  /*0f80*/  ISETP.NE.AND P1, PT, R4, 0x1, PT ;  /* 0x000000010400780c */ /* 0x002fce0003f25270 */
[----:B------:R-:W3:Y:S01]  /*0f90*/  LDC.64 R6, c[0x0][0xb10] ;  /* 0x0002c400ff067b82 */ /* 0x000ee20000000a00 */
[----:B--2---:R-:W-:-:S07]  /*0fa0*/  ISETP.NE.AND P2, PT, R9, 0x1, PT ;  /* 0x000000010900780c */ /* 0x004fce0003f45270 */
[----:B------:R-:W1:Y:S08]  /*0fb0*/  LDC R8, c[0x0][0xb20] ;  /* 0x0002c800ff087b82 */ /* 0x000e700000000800 */
[----:B------:R-:W2:Y:S01]  /*0fc0*/  LDC.64 R2, c[0x0][0xb28] ;  /* 0x0002ca00ff027b82 */ /* 0x000ea20000000a00 */
[----:B----4-:R-:W-:-:S04]  /*0fd0*/  IMAD.HI.U32 R13, R11, R5, RZ ;  /* 0x000000050b0d7227 */ /* 0x010fc800078e00ff */
[----:B------:R-:W-:-:S04]  /*0fe0*/  IMAD.HI.U32 R5, R14, R5, RZ ;  /* 0x000000050e057227 */ /* 0x000fc800078e00ff */
[----:B---3--:R-:W-:-:S05]  /*0ff0*/  IMAD.HI.U32 R16, R12, R6, RZ ;  /* 0x000000060c107227 */ /* 0x008fca00078e00ff */
[-C--:B------:R-:W-:Y:S01]  /*1000*/  @P2 SHF.R.U32.HI R12, RZ, R7.reuse, R16 ;  /* 0x00000007ff0c2219 */ /* 0x080fe20000011610 */
[----:B------:R-:W-:Y:S01]  /*1010*/  IMAD.HI.U32 R16, R15, R6, RZ ;  /* 0x000000060f107227 */ /* 0x000fe200078e00ff */
[-C--:B-1----:R-:W-:Y:S02]  /*1020*/  @P1 SHF.R.U32.HI R11, RZ, R8.reuse, R13 ;  /* 0x00000008ff0b1219 */ /* 0x082fe4000001160d */
[----:B------:R-:W-:Y:S02]  /*1030*/  SHF.R.U32.HI R5, RZ, R8, R5 ;  /* 0x00000008ff057219 */ /* 0x000fe40000011605 */
[----:B------:R-:W-:Y:S02]  /*1040*/  SHF.R.U32.HI R16, RZ, R7, R16 ;  /* 0x00000007ff107219 */ /* 0x000fe40000011610 */
[----:B------:R-:W-:Y:S01]  /*1050*/  SEL R5, R14, R5, !P1 ;  /* 0x000000050e057207 */ /* 0x000fe20004800000 */
[----:B--2---:R-:W-:Y:S01]  /*1060*/  IMAD.HI.U32 R13, R11, R2, RZ ;  /* 0x000000020b0d7227 */ /* 0x004fe200078e00ff */
[----:B------:R-:W-:-:S03]  /*1070*/  SEL R16, R15, R16, !P2 ;  /* 0x000000100f107207 */ /* 0x000fc60005000000 */
[----:B------:R-:W-:Y:S01]  /*1080*/  IMAD.HI.U32 R6, R12, R2, RZ ;  /* 0x000000020c067227 */ /* 0x000fe200078e00ff */
[----:B------:R-:W-:-:S04]  /*1090*/  @P0 SHF.R.U32.HI R11, RZ, R3, R13 ;  /* 0x00000003ff0b0219 */ /* 0x000fc8000001160d */
[----:B------:R-:W-:Y:S01]  /*10a0*/  @P0 SHF.R.U32.HI R12, RZ, R3, R6 ;  /* 0x00000003ff0c0219 */ /* 0x000fe20000011606 */
[----:B------:R-:W-:-:S04]  /*10b0*/  IMAD R11, R11, R10, RZ ;  /* 0x0000000a0b0b7224 */ /* 0x000fc800078e02ff */
[----:B------:R-:W-:Y:S01]  /*10c0*/  IMAD R6, R12, R10, RZ ;  /* 0x0000000a0c067224 */ /* 0x000fe200078e02ff */
[----:B------:R-:W-:-:S04]  /*10d0*/  ISETP.GE.AND P1, PT, R5, R11, PT ;  /* 0x0000000b0500720c */ /* 0x000fc80003f26270 */
[----:B------:R-:W-:Y:S01]  /*10e0*/  ISETP.GE.OR P1, PT, R16, R6, P1 ;  /* 0x000000061000720c */ /* 0x000fe20000f26670 */
[----:B------:R-:W-:-:S05]  /*10f0*/  IMAD.HI.U32 R6, R5, R2, RZ ;  /* 0x0000000205067227 */ /* 0x000fca00078e00ff */
[----:B------:R-:W-:-:S04]  /*1100*/  SHF.R.U32.HI R6, RZ, R3, R6 ;  /* 0x00000003ff067219 */ /* 0x000fc80000011606 */
[----:B------:R-:W-:-:S03]  /*1110*/  SEL R6, R5, R6, !P0 ;  /* 0x0000000605067207 */ /* 0x000fc60004000000 */
[----:B------:R-:W-:Y:S01]  /*1120*/  @!P1 IMAD.HI.U32 R7, R16, R2, RZ ;  /* 0x0000000210079227 */ /* 0x000fe200078e00ff */
[----:B------:R-:W-:-:S04]  /*1130*/  IADD3 R2, PT, PT, -R6, RZ, RZ ;  /* 0x000000ff06027210 */ /* 0x000fc80007ffe1ff */
[----:B------:R-:W-:Y:S01]  /*1140*/  @!P1 SHF.R.U32.HI R3, RZ, R3, R7 ;  /* 0x00000003ff039219 */ /* 0x000fe20000011607 */
[----:B------:R-:W-:Y:S01]  /*1150*/  IMAD R2, R10, R2, R5 ;  /* 0x000000020a027224 */ /* 0x000fe200078e0205 */
[----:B------:R-:W-:Y:S02]  /*1160*/  IADD3 R7, PT, PT, -R5, RZ, RZ ;  /* 0x000000ff05077210 */ /* 0x000fe40007ffe1ff */
[----:B------:R-:W-:-:S03]  /*1170*/  @!P1 SEL R3, R16, R3, !P0 ;  /* 0x0000000310039207 */ /* 0x000fc60004000000 */
[----:B------:R-:W-:Y:S02]  /*1180*/  IMAD R7, R4, R7, R14 ;  /* 0x0000000704077224 */ /* 0x000fe400078e020e */
[--C-:B------:R-:W-:Y:S02]  /*1190*/  @!P1 IMAD.IADD R6, R6, 0x1, -R3.reuse ;  /* 0x0000000106069824 */ /* 0x100fe400078e0a03 */
[----:B------:R-:W-:Y:S01]  /*11a0*/  @!P1 IMAD R3, R2, R12, R3 ;  /* 0x0000000c02039224 */ /* 0x000fe200078e0203 */
[----:B------:R-:W-:Y:S01]  /*11b0*/  IADD3 R2, PT, PT, -R16, RZ, RZ ;  /* 0x000000ff10027210 */ /* 0x000fe20007ffe1ff */
[----:B------:R-:W-:Y:S02]  /*11c0*/  @!P1 IMAD R5, R6, R10, R16 ;  /* 0x0000000a06059224 */ /* 0x000fe400078e0210 */
[----:B------:R-:W-:Y:S02]  /*11d0*/  @!P1 IMAD.MOV.U32 R16, RZ, RZ, R3 ;  /* 0x000000ffff109224 */ /* 0x000fe400078e0003 */
[----:B------:R-:W-:-:S02]  /*11e0*/  IMAD R2, R9, R2, R15 ;  /* 0x0000000209027224 */ /* 0x000fc400078e020f */
[----:B------:R-:W-:Y:S02]  /*11f0*/  IMAD R14, R5, R4, R7 ;  /* 0x00000004050e7224 */ /* 0x000fe400078e0207 */
[----:B------:R-:W-:Y:S02]  /*1200*/  IMAD R15, R16, R9, R2 ;  /* 0x00000009100f7224 */ /* 0x000fe400078e0202 */
.L_x_15:
[----:B------:R-:W1:Y:S01]  /*1210*/  LDCU UR4, c[0x0][0xb30] ;  /* 0x00016600ff0477ac */ /* 0x000e620008000800 */
[----:B------:R-:W2:Y:S08]  /*1220*/  S2UR UR37, SR_CgaCtaId ;  /* 0x00000000002579c3 */ /* 0x000eb00000008800 */
[----:B------:R-:W3:Y:S01]  /*1230*/  LDC R26, c[0x0][0xb24] ;  /* 0x0002c900ff1a7b82 */ /* 0x000ee20000000800 */
[----:B-1----:R-:W-:-:S09]  /*1240*/  UISETP.NE.AND UP1, UPT, UR4, 0x1, UPT ;  /* 0x000000010400788c */ /* 0x002fd2000bf25270 */
[----:B--2---:R-:W-:Y:S05]  /*1250*/  BRA.U UP1, `(.L_x_16) ;  /* 0x0000000101407547 */ /* 0x004fea000b800000 */
[----:B------:R-:W1:Y:S08]  /*1260*/  LDC.64 R4, c[0x0][0xb10] ;  /* 0x0002c400ff047b82 */ /* 0x000e700000000a00 */
[----:B------:R-:W2:Y:S08]  /*1270*/  LDC.64 R2, c[0x0][0xb18] ;  /* 0x0002c600ff027b82 */ /* 0x000eb00000000a00 */
[----:B------:R-:W4:Y:S08]  /*1280*/  LDC R6, c[0x0][0xb20] ;  /* 0x0002c800ff067b82 */ /* 0x000f300000000800 */
[----:B------:R-:W3:Y:S01]  /*1290*/  LDC R7, c[0x0][0xb0c] ;  /* 0x0002c300ff077b82 */ /* 0x000ee20000000800 */
[----:B-1----:R-:W-:-:S05]  /*12a0*/  IMAD.HI.U32 R4, R15, R4, RZ ;  /* 0x000000040f047227 */ /* 0x002fca00078e00ff */
[----:B------:R-:W-:Y:S01]  /*12b0*/  SHF.R.U32.HI R4, RZ, R5, R4 ;  /* 0x00000005ff047219 */ /* 0x000fe20000011604 */
[----:B--2---:R-:W-:Y:S01]  /*12c0*/  IMAD.HI.U32 R3, R14, R3, RZ ;  /* 0x000000030e037227 */ /* 0x004fe200078e00ff */
[----:B------:R-:W-:-:S04]  /*12d0*/  ISETP.NE.AND P0, PT, R2, 0x1, PT ;  /* 0x000000010200780c */ /* 0x000fc80003f05270 */
[----:B----4-:R-:W-:-:S04]  /*12e0*/  SHF.R.U32.HI R3, RZ, R6, R3 ;  /* 0x00000006ff037219 */ /* 0x010fc80000011603 */
[----:B------:R-:W-:Y:S02]  /*12f0*/  SEL R3, R14, R3, !P0 ;  /* 0x000000030e037207 */ /* 0x000fe40004000000 */
[----:B---3--:R-:W-:-:S04]  /*1300*/  ISETP.NE.AND P1, PT, R7, 0x1, PT ;  /* 0x000000010700780c */ /* 0x008fc80003f25270 */
[----:B------:R-:W-:-:S05]  /*1310*/  SEL R4, R15, R4, !P1 ;  /* 0x000000040f047207 */ /* 0x000fca0004800000 */
[----:B------:R-:W-:Y:S02]  /*1320*/  IMAD.IADD R5, R3, 0x1, -R4 ;  /* 0x0000000103057824 */ /* 0x000fe400078e0a04 */
[----:B------:R-:W-:Y:S02]  /*1330*/  IMAD.IADD R3, R4, 0x1, -R3 ;  /* 0x0000000104037824 */ /* 0x000fe400078e0a03 */
[----:B------:R-:W-:Y:S02]  /*1340*/  IMAD R15, R5, R7, R15 ;  /* 0x00000007050f7224 */ /* 0x000fe400078e020f */
[----:B------:R-:W-:-:S07]  /*1350*/  IMAD R14, R3, R2, R14 ;  /* 0x00000002030e7224 */ /* 0x000fce00078e020e */
.L_x_16:
[----:B------:R-:W-:Y:S01]  /*1360*/  BAR.SYNC.DEFER_BLOCKING 0x0 ;  /* 0x0000000000007b1d */ /* 0x000fe20000010000 */
[----:B------:R-:W-:Y:S01]  /*1370*/  UISETP.NE.AND UP1, UPT, UR8, 0x2, UPT ;  /* 0x000000020800788c */ /* 0x000fe2000bf25270 */
[----:B------:R-:W-:Y:S02]  /*1380*/  ISETP.NE.OR P5, PT, R0, 0x2, !P5 ;  /* 0x000000020000780c */ /* 0x000fe40006fa5670 */
[----:B------:R-:W-:-:S06]  /*1390*/  LOP3.LUT R2, R77, 0x1f, RZ, 0xc0, !PT ;  /* 0x0000001f4d027812 */ /* 0x000fcc00078ec0ff */
[----:B------:R-:W-:Y:S05]  /*13a0*/  BRA.U UP1, `(.L_x_17) ;  /* 0x00000015013c7547 */ /* 0x000fea000b800000 */
[----:B------:R-:W1:Y:S01]  /*13b0*/  LDCU UR13, c[0x0][0x38c] ;  /* 0x00007180ff0d77ac */ /* 0x000e620008000800 */
[----:B------:R-:W2:Y:S01]  /*13c0*/  LDC R8, c[0x0][0x370] ;  /* 0x0000dc00ff087b82 */ /* 0x000ea20000000800 */
[----:B------:R-:W-:Y:S01]  /*13d0*/  PLOP3.LUT P1, PT, PT, PT, UP2, 0x80, 0x8 ;  /* 0x000000000008781c */ /* 0x000fe20003f2f028 */
[----:B------:R-:W-:Y:S01]  /*13e0*/  IMAD.MOV.U32 R17, RZ, RZ, 0x1 ;  /* 0x00000001ff117424 */ /* 0x000fe200078e00ff */
[----:B------:R-:W-:Y:S01]  /*13f0*/  ISETP.EQ.OR P4, PT, R2, RZ, P5 ;  /* 0x000000ff0200720c */ /* 0x000fe20002f82670 */
[----:B------:R-:W-:Y:S01]  /*1400*/  IMAD.MOV.U32 R16, RZ, RZ, RZ ;  /* 0x000000ffff107224 */ /* 0x000fe200078e00ff */
[----:B------:R-:W-:Y:S02]  /*1410*/  PLOP3.LUT P1, PT, P1, PT, PT, 0x8, 0x80 ;  /* 0x000000000080781c */ /* 0x000fe40000f2e170 */
[----:B------:R-:W-:Y:S01]  /*1420*/  CS2R R12, SRZ ;  /* 0x00000000000c7805 */ /* 0x000fe2000001ff00 */
[----:B------:R-:W-:Y:S01]  /*1430*/  IMAD.MOV.U32 R11, RZ, RZ, 0x1 ;  /* 0x00000001ff0b7424 */ /* 0x000fe200078e00ff */
[----:B------:R-:W4:Y:S01]  /*1440*/  LDC R0, c[0x0][0x374] ;  /* 0x0000dd00ff007b82 */ /* 0x000f220000000800 */
[----:B------:R-:W2:Y:S01]  /*1450*/  LDCU.64 UR22, c[0x0][0x348] ;  /* 0x00006900ff1677ac */ /* 0x000ea20008000a00 */
[----:B------:R-:W-:Y:S01]  /*1460*/  UMOV UR6, URZ ;  /* 0x000000ff00067c82 */ /* 0x000fe20008000000 */
[----:B-1----:R-:W-:-:S04]  /*1470*/  UIADD3 UR5, UPT, UPT, UR13, 0x3f, URZ ;  /* 0x0000003f0d057890 */ /* 0x002fc8000fffe0ff */
[----:B------:R-:W-:-:S04]  /*1480*/  USHF.R.S32.HI UR4, URZ, 0x1f, UR5 ;  /* 0x0000001fff047899 */ /* 0x000fc80008011405 */
[----:B------:R-:W-:-:S04]  /*1490*/  ULEA.HI UR4, UR4, UR5, URZ, 0x6 ;  /* 0x0000000504047291 */ /* 0x000fc8000f8f30ff */
[----:B------:R-:W-:Y:S02]  /*14a0*/  USHF.R.S32.HI UR15, URZ, 0x6, UR4 ;  /* 0x00000006ff0f7899 */ /* 0x000fe40008011404 */
[----:B------:R-:W-:Y:S02]  /*14b0*/  UIADD3 UR4, UPT, UPT, UR13, -0x1, URZ ;  /* 0xffffffff0d047890 */ /* 0x000fe4000fffe0ff */
[----:B------:R-:W-:Y:S02]  /*14c0*/  UISETP.LT.U32.AND UP0, UPT, UR15, 0x4, UPT ;  /* 0x000000040f00788c */ /* 0x000fe4000bf01070 */
[----:B------:R-:W-:Y:S02]  /*14d0*/  UISETP.GE.U32.AND UP1, UPT, UR4, -0x7f, UPT ;  /* 0xffffff810400788c */ /* 0x000fe4000bf26070 */
[----:B------:R-:W-:Y:S02]  /*14e0*/  USEL UR14, UR15, 0x4, UP0 ;  /* 0x000000040f0e7887 */ /* 0x000fe40008000000 */
[----:B------:R-:W-:-:S02]  /*14f0*/  UIADD3 UR13, UPT, UPT, UR13, 0x7e, URZ ;  /* 0x0000007e0d0d7890 */ /* 0x000fc4000fffe0ff */
[----:B------:R-:W-:Y:S02]  /*1500*/  UIADD3 UR5, UPT, UPT, UR14, -0x1, URZ ;  /* 0xffffffff0e057890 */ /* 0x000fe4000fffe0ff */
[----:B------:R-:W-:-:S03]  /*1510*/  UIADD3 UR7, UPT, UPT, UR15, -UR14, URZ ;  /* 0x8000000e0f077290 */ /* 0x000fc6000fffe0ff */
[----:B------:R-:W-:-:S04]  /*1520*/  @UP1 UIADD3 UR5, UPT, UPT, UR14, URZ, URZ ;  /* 0x000000ff0e051290 */ /* 0x000fc8000fffe0ff */
[----:B--2---:R-:W-:-:S12]  /*1530*/  UIADD3 UR5, UPT, UPT, UR5, 0x1, URZ ;  /* 0x0000000105057890 */ /* 0x004fd8000fffe0ff */
.L_x_39:
[----:B------:R-:W-:Y:S01]  /*1540*/  UISETP.NE.AND UP0, UPT, UR37, URZ, UPT ;  /* 0x000000ff2500728c */ /* 0x000fe2000bf05270 */
[----:B------:R-:W1:Y:S08]  /*1550*/  S2UR UR37, SR_CgaCtaId ;  /* 0x00000000002579c3 */ /* 0x000e700000008800 */
[----:B------:R-:W-:Y:S05]  /*1560*/  BRA.U UP0, `(.L_x_18) ;  /* 0x0000000100347547 */ /* 0x000fea000b800000 */
[----:B------:R-:W2:Y:S01]  /*1570*/  S2R R2, SR_CgaCtaId ;  /* 0x0000000000027919 */ /* 0x000ea20000008800 */
[----:B------:R-:W-:-:S04]  /*1580*/  MOV R3, 0x400 ;  /* 0x0000040000037802 */ /* 0x000fc80000000f00 */
[----:B--2---:R-:W-:Y:S02]  /*1590*/  LEA R2, R2, R3, 0x18 ;  /* 0x0000000302027211 */ /* 0x004fe400078ec0ff */
[----:B------:R-:W-:-:S03]  /*15a0*/  SHF.L.U32 R3, R11, 0x1f, RZ ;  /* 0x0000001f0b037819 */ /* 0x000fc600000006ff */
[----:B------:R-:W-:-:S04]  /*15b0*/  IMAD R2, R12, 0x8, R2 ;  /* 0x000000080c027824 */ /* 0x000fc800078e0202 */
[----:B------:R-:W2:Y:S02]  /*15c0*/  SYNCS.PHASECHK.TRANS64.TRYWAIT P0, [R2+URZ+0x100], R3 ;  /* 0x00010003020075a7 */ /* 0x000ea400080011ff */
[----:B--2---:R-:W-:Y:S05]  /*15d0*/  @!P0 BRA `(.L_x_19) ;  /* 0x0000007000748947 */ /* 0x004fea0003800000 */
.L_x_135:
[----:B------:R-:W-:Y:S01]  /*15e0*/  VIADD R12, R12, 0x1 ;  /* 0x000000010c0c7836 */ /* 0x000fe20000000000 */
[----:B------:R2:W-:Y:S04]  /*15f0*/  SYNCS.ARRIVE.TRANS64.A1T0 RZ, [R2+URZ+0xf0], RZ ;  /* 0x0000f0ff02ff79a7 */ /* 0x0005e800081000ff */
[----:B------:R-:W-:-:S04]  /*1600*/  ISETP.NE.AND P0, PT, R12, 0x2, PT ;  /* 0x000000020c00780c */ /* 0x000fc80003f05270 */
[----:B------:R-:W-:Y:S02]  /*1610*/  SEL R12, R12, RZ, P0 ;  /* 0x000000ff0c0c7207 */ /* 0x000fe40000000000 */
[----:B--2---:R-:W-:-:S04]  /*1620*/  SEL R2, RZ, 0x1, P0 ;  /* 0x00000001ff027807 */ /* 0x004fc80000000000 */
[----:B------:R-:W-:-:S07]  /*1630*/  LOP3.LUT R11, R11, R2, RZ, 0x3c, !PT ;  /* 0x000000020b0b7212 */ /* 0x000fce00078e3cff */
.L_x_18:
[----:B------:R-:W-:Y:S01]  /*1640*/  UMOV UR4, 0x400 ;  /* 0x0000040000047882 */ /* 0x000fe20000000000 */
[----:B------:R-:W-:Y:S01]  /*1650*/  SHF.L.U32 R2, R17, 0x1f, RZ ;  /* 0x0000001f11027819 */ /* 0x000fe200000006ff */
[----:B-1----:R-:W-:Y:S01]  /*1660*/  ULEA UR4, UR37, UR4, 0x18 ;  /* 0x0000000425047291 */ /* 0x002fe2000f8ec0ff */
[----:B------:R-:W-:Y:S01]  /*1670*/  R2UR UR51, R15 ;  /* 0x000000000f3372ca */ /* 0x000fe200000e0000 */
[----:B------:R-:W-:Y:S01]  /*1680*/  UISETP.GE.U32.AND UP0, UPT, UR13, 0x7f, UPT ;  /* 0x0000007f0d00788c */ /* 0x000fe2000bf06070 */
[----:B------:R-:W-:Y:S01]  /*1690*/  R2UR UR34, R14 ;  /* 0x000000000e2272ca */ /* 0x000fe200000e0000 */
[----:B------:R-:W-:Y:S01]  /*16a0*/  ULEA UR8, UR6, UR4, 0x3 ;  /* 0x0000000406087291 */ /* 0x000fe2000f8e18ff */
[----:B------:R-:W-:-:S08]  /*16b0*/  UMOV UR21, URZ ;  /* 0x000000ff00157c82 */ /* 0x000fd00008000000 */
[----:B------:R1:W2:Y:S01]  /*16c0*/  SYNCS.PHASECHK.TRANS64.TRYWAIT P2, [UR8+0x20], R2 ;  /* 0x00002002ff0075a7 */ /* 0x0002a20008041108 */
[----:B------:R-:W-:Y:S02]  /*16d0*/  USHF.L.U32 UR51, UR51, 0x6, URZ ;  /* 0x0000000633337899 */ /* 0x000fe400080006ff */
[----:B------:R-:W-:Y:S01]  /*16e0*/  USHF.L.U32 UR34, UR34, 0x7, URZ ;  /* 0x0000000722227899 */ /* 0x000fe200080006ff */
[----:B------:R-:W-:Y:S11]  /*16f0*/  BRA.U !UP0, `(.L_x_20) ;  /* 0x00000005081c7547 */ /* 0x000ff6000b800000 */
[----:B------:R-:W-:Y:S02]  /*1700*/  UIADD3 UR26, UPT, UPT, UR34, 0x20, URZ ;  /* 0x00000020221a7890 */ /* 0x000fe4000fffe0ff */
[----:B------:R-:W-:Y:S02]  /*1710*/  UIADD3 UR18, UPT, UPT, UR34, 0x40, URZ ;  /* 0x0000004022127890 */ /* 0x000fe4000fffe0ff */
[----:B------:R-:W-:Y:S01]  /*1720*/  UIADD3 UR10, UPT, UPT, UR34, 0x60, URZ ;  /* 0x00000060220a7890 */ /* 0x000fe2000fffe0ff */
[----:B------:R-:W-:Y:S01]  /*1730*/  UMOV UR30, URZ ;  /* 0x000000ff001e7c82 */ /* 0x000fe20008000000 */
[----:B------:R-:W-:-:S10]  /*1740*/  UMOV UR29, UR6 ;  /* 0x00000006001d7c82 */ /* 0x000fd40008000000 */
.L_x_27:
[----:B------:R-:W-:Y:S01]  /*1750*/  ULEA UR49, UR29, UR4, 0x3 ;  /* 0x000000041d317291 */ /* 0x000fe2000f8e18ff */
[----:B--2---:R-:W-:Y:S01]  /*1760*/  @!P5 MOV R3, 0xc000 ;  /* 0x0000c0000003d802 */ /* 0x004fe20000000f00 */
[----:B--2---:R-:W-:Y:S10]  /*1770*/  @P2 BRA `(.L_x_21) ;  /* 0x00000000000c2947 */ /* 0x004ff40003800000 */
[----:B------:R-:W-:-:S04]  /*1780*/  SHF.L.U32 R4, R17, 0x1f, RZ ;  /* 0x0000001f11047819 */ /* 0x000fc800000006ff */
[----:B------:R-:W2:Y:S02]  /*1790*/  SYNCS.PHASECHK.TRANS64.TRYWAIT P0, [UR49+0x20], R4 ;  /* 0x00002004ff0075a7 */ /* 0x000ea40008001131 */
[----:B--2---:R-:W-:Y:S05]  /*17a0*/  @!P0 BRA `(.L_x_22) ;  /* 0x0000007000148947 */ /* 0x004fea0003800000 */
.L_x_21:
[----:B------:R2:W-:Y:S01]  /*17b0*/  @!P5 SYNCS.ARRIVE.TRANS64 RZ, [UR49], R3 ;  /* 0x00000003ffffd9a7 */ /* 0x0005e20008000031 */
[----:B------:R-:W-:Y:S04]  /*17c0*/  BSSY.RECONVERGENT B0, `(.L_x_23) ;  /* 0x0000003000007945 */ /* 0x000fe80003800200 */
[----:B------:R-:W-:Y:S05]  /*17d0*/  @P4 BRA `(.L_x_24) ;  /* 0x0000000000044947 */ /* 0x000fea0003800000 */
[----:B------:R-:W-:Y:S05]  /*17e0*/  BPT.TRAP 0x1 ;  /* 0x000000040000795c */ /* 0x000fea0000300000 */
.L_x_24:
[----:B------:R-:W-:Y:S05]  /*17f0*/  BSYNC.RECONVERGENT B0 ;  /* 0x0000000000007941 */ /* 0x000fea0003800200 */
.L_x_23:
[----:B------:R-:W-:Y:S01]  /*1800*/  UIADD3 UR6, UPT, UPT, UR29, 0x1, URZ ;  /* 0x000000011d067890 */ /* 0x000fe2000fffe0ff */
[----:B------:R-:W-:Y:S01]  /*1810*/  BSSY.RECONVERGENT B0, `(.L_x_25) ;  /* 0x0000030000007945 */ /* 0x000fe20003800200 */
[----:B------:R-:W-:Y:S02]  /*1820*/  ELECT P0, URZ, PT ;  /* 0x0000000000ff782f */ /* 0x000fe40003800000 */
[----:B------:R-:W-:-:S04]  /*1830*/  UISETP.NE.AND UP0, UPT, UR6, 0x4, UPT ;  /* 0x000000040600788c */ /* 0x000fc8000bf05270 */
[----:B------:R-:W-:Y:S02]  /*1840*/  USEL UR9, URZ, 0x1, UP0 ;  /* 0x00000001ff097887 */ /* 0x000fe40008000000 */
[----:B------:R-:W-:-:S04]  /*1850*/  USEL UR6, UR6, URZ, UP0 ;  /* 0x000000ff06067287 */ /* 0x000fc80008000000 */
[----:B------:R-:W-:Y:S01]  /*1860*/  ULEA UR8, UR6, UR4, 0x3 ;  /* 0x0000000406087291 */ /* 0x000fe2000f8e18ff */
[----:B------:R-:W-:-:S04]  /*1870*/  LOP3.LUT R17, R17, UR9, RZ, 0x3c, !PT ;  /* 0x0000000911117c12 */ /* 0x000fc8000f8e3cff */
[----:B-1----:R-:W-:-:S04]  /*1880*/  SHF.L.U32 R2, R17, 0x1f, RZ ;  /* 0x0000001f11027819 */ /* 0x002fc800000006ff */
[----:B------:R1:W1:Y:S01]  /*1890*/  SYNCS.PHASECHK.TRANS64.TRYWAIT P2, [UR8+0x20], R2 ;  /* 0x00002002ff0075a7 */ /* 0x0002620008041108 */
[----:B------:R-:W-:Y:S05]  /*18a0*/  @!P0 BRA `(.L_x_26) ;  /* 0x0000000000988947 */ /* 0x000fea0003800000 */
[----:B------:R-:W-:Y:S02]  /*18b0*/  ULEA UR40, UR29, UR4, 0xe ;  /* 0x000000041d287291 */ /* 0x000fe4000f8e70ff */
[----:B------:R-:W-:Y:S02]  /*18c0*/  UIADD3 UR54, UP1, UPT, UR22, 0x80, URZ ;  /* 0x0000008016367890 */ /* 0x000fe4000ff3e0ff */
[----:B------:R-:W-:Y:S02]  /*18d0*/  USHF.L.U32 UR50, UR30, 0x6, URZ ;  /* 0x000000061e327899 */ /* 0x000fe400080006ff */
[----:B------:R-:W-:Y:S02]  /*18e0*/  ULEA UR8, UR29, UR4, 0xf ;  /* 0x000000041d087291 */ /* 0x000fe4000f8e78ff */
[----:B------:R-:W-:Y:S02]  /*18f0*/  UIADD3 UR46, UP0, UPT, UR22, 0x180, URZ ;  /* 0x00000180162e7890 */ /* 0x000fe4000ff1e0ff */
[----:B------:R-:W-:-:S02]  /*1900*/  UIADD3 UR48, UPT, UPT, UR40, 0x8800, URZ ;  /* 0x0000880028307890 */ /* 0x000fc4000fffe0ff */
[----:B------:R-:W-:Y:S02]  /*1910*/  UIADD3.X UR55, UPT, UPT, URZ, UR23, URZ, UP1, !UPT ;  /* 0x00000017ff377290 */ /* 0x000fe40008ffe4ff */
[----:B------:R-:W-:Y:S02]  /*1920*/  UIADD3 UR42, UPT, UPT, UR50, 0x20, URZ ;  /* 0x00000020322a7890 */ /* 0x000fe4000fffe0ff */
[----:B------:R-:W-:Y:S02]  /*1930*/  UIADD3 UR40, UPT, UPT, UR40, 0xa800, URZ ;  /* 0x0000a80028287890 */ /* 0x000fe4000fffe0ff */
[----:B------:R-:W-:Y:S02]  /*1940*/  UIADD3.X UR47, UPT, UPT, URZ, UR23, URZ, UP0, !UPT ;  /* 0x00000017ff2f7290 */ /* 0x000fe400087fe4ff */
[----:B------:R-:W-:Y:S02]  /*1950*/  UIADD3 UR32, UPT, UPT, UR8, 0x18800, URZ ;  /* 0x0001880008207890 */ /* 0x000fe4000fffe0ff */
[----:B------:R-:W-:-:S02]  /*1960*/  UIADD3 UR24, UPT, UPT, UR8, 0x1a800, URZ ;  /* 0x0001a80008187890 */ /* 0x000fc4000fffe0ff */
[----:B------:R-:W-:Y:S02]  /*1970*/  UIADD3 UR16, UPT, UPT, UR8, 0x1c800, URZ ;  /* 0x0001c80008107890 */ /* 0x000fe4000fffe0ff */
[----:B------:R-:W-:Y:S01]  /*1980*/  UIADD3 UR8, UPT, UPT, UR8, 0x1e800, URZ ;  /* 0x0001e80008087890 */ /* 0x000fe2000fffe0ff */
[----:B------:R-:W-:Y:S01]  /*1990*/  UMOV UR38, 0x0 ;  /* 0x0000000000267882 */ /* 0x000fe20000000000 */
[----:B------:R-:W-:Y:S01]  /*19a0*/  UMOV UR39, 0x10000000 ;  /* 0x1000000000277882 */ /* 0x000fe20000000000 */
[----:B------:R-:W-:Y:S01]  /*19b0*/  UMOV UR41, UR49 ;  /* 0x0000003100297c82 */ /* 0x000fe20008000000 */
[----:B------:R-:W-:Y:S01]  /*19c0*/  UMOV UR43, UR51 ;  /* 0x00000033002b7c82 */ /* 0x000fe20008000000 */
[----:B------:R-:W-:Y:S01]  /*19d0*/  UMOV UR44, UR52 ;  /* 0x00000034002c7c82 */ /* 0x000fe20008000000 */
[----:B------:R-:W-:Y:S01]  /*19e0*/  UMOV UR33, UR49 ;  /* 0x0000003100217c82 */ /* 0x000fe20008000000 */
[----:B------:R-:W-:Y:S01]  /*19f0*/  UMOV UR36, UR52 ;  /* 0x0000003400247c82 */ /* 0x000fe20008000000 */
[----:B------:R1:W-:Y:S01]  /*1a00*/  UTMALDG.3D [UR48], [UR54], desc[UR38] ;  /* 0x00002630360075b4 */ /* 0x0003e20008011000 */
[----:B------:R-:W-:Y:S01]  /*1a10*/  UMOV UR35, UR50 ;  /* 0x0000003200237c82 */ /* 0x000fe20008000000 */
[----:B------:R-:W-:Y:S01]  /*1a20*/  UMOV UR25, UR49 ;  /* 0x0000003100197c82 */ /* 0x000fe20008000000 */
        /* <DEDUP_REMOVED lines=9> */
[----:B------:R1:W-:Y:S01]  /*1ac0*/  UTMALDG.3D [UR32], [UR46], desc[UR38] ;  /* 0x000026202e0075b4 */ /* 0x0003e20008011000 */
[----:B------:R1:W-:Y:S01]  /*1ad0*/  UTMALDG.3D [UR24], [UR46], desc[UR38] ;  /* 0x000026182e0075b4 */ /* 0x0003e20008011000 */
[----:B------:R1:W-:Y:S01]  /*1ae0*/  UTMALDG.3D [UR16], [UR46], desc[UR38] ;  /* 0x000026102e0075b4 */ /* 0x0003e20008011000 */
[----:B------:R1:W-:Y:S01]  /*1af0*/  UTMALDG.3D [UR8], [UR46], desc[UR38] ;  /* 0x000026082e0075b4 */ /* 0x0003e20008011000 */
[----:B------:R-:W-:Y:S01]  /*1b00*/  NOP ;  /* 0x0000000000007918 */ /* 0x000fe20000000000 */
.L_x_26:
[----:B-1----:R-:W-:Y:S05]  /*1b10*/  BSYNC.RECONVERGENT B0 ;  /* 0x0000000000007941 */ /* 0x002fea0003800200 */
.L_x_25:
[----:B------:R-:W-:Y:S01]  /*1b20*/  UIADD3 UR30, UPT, UPT, UR30, 0x1, URZ ;  /* 0x000000011e1e7890 */ /* 0x000fe2000fffe0ff */
[----:B------:R-:W-:Y:S01]  /*1b30*/  UMOV UR29, UR6 ;  /* 0x00000006001d7c82 */ /* 0x000fe20008000000 */
[----:B------:R-:W-:Y:S02]  /*1b40*/  UMOV UR21, UR5 ;  /* 0x0000000500157c82 */ /* 0x000fe40008000000 */
[----:B------:R-:W-:-:S09]  /*1b50*/  UISETP.NE.AND UP0, UPT, UR30, UR5, UPT ;  /* 0x000000051e00728c */ /* 0x000fd2000bf05270 */
[----:B------:R-:W-:Y:S05]  /*1b60*/  BRA.U UP0, `(.L_x_27) ;  /* 0xfffffff900f87547 */ /* 0x000fea000b83ffff */
.L_x_20:
[----:B------:R-:W-:Y:S01]  /*1b70*/  ULEA UR8, UR6, UR4, 0x3 ;  /* 0x0000000406087291 */ /* 0x000fe2000f8e18ff */
[----:B-1----:R-:W-:Y:S01]  /*1b80*/  SHF.L.U32 R2, R17, 0x1f, RZ ;  /* 0x0000001f11027819 */ /* 0x002fe200000006ff */
[----:B------:R-:W-:Y:S01]  /*1b90*/  @!P1 SYNCS.ARRIVE.TRANS64.A1T0 RZ, [UR4+0x88], RZ ;  /* 0x000088ffffff99a7 */ /* 0x000fe20008100004 */
[----:B------:R-:W-:-:S06]  /*1ba0*/  UISETP.GT.AND UP0, UPT, UR15, UR14, UPT ;  /* 0x0000000e0f00728c */ /* 0x000fcc000bf04270 */
[----:B------:R1:W1:Y:S03]  /*1bb0*/  SYNCS.PHASECHK.TRANS64.TRYWAIT P1, [UR8+0x20], R2 ;  /* 0x00002002ff0075a7 */ /* 0x0002660008021108 */
[----:B------:R-:W-:Y:S05]  /*1bc0*/  BRA.U !UP0, `(.L_x_28) ;  /* 0x0000000508187547 */ /* 0x000fea000b800000 */
[----:B------:R-:W-:Y:S02]  /*1bd0*/  UIADD3 UR29, UPT, UPT, UR7, UR21, URZ ;  /* 0x00000015071d7290 */ /* 0x000fe4000fffe0ff */
[----:B------:R-:W-:Y:S02]  /*1be0*/  UIADD3 UR26, UPT, UPT, UR34, 0x20, URZ ;  /* 0x00000020221a7890 */ /* 0x000fe4000fffe0ff */
[----:B------:R-:W-:Y:S02]  /*1bf0*/  UIADD3 UR18, UPT, UPT, UR34, 0x40, URZ ;  /* 0x0000004022127890 */ /* 0x000fe4000fffe0ff */
[----:B------:R-:W-:Y:S01]  /*1c00*/  UIADD3 UR10, UPT, UPT, UR34, 0x60, URZ ;  /* 0x00000060220a7890 */ /* 0x000fe2000fffe0ff */
[----:B------:R-:W-:-:S11]  /*1c10*/  UMOV UR30, UR6 ;  /* 0x00000006001e7c82 */ /* 0x000fd60008000000 */
.L_x_35:
[----:B------:R-:W-:Y:S01]  /*1c20*/  ULEA UR49, UR30, UR4, 0x3 ;  /* 0x000000041e317291 */ /* 0x000fe2000f8e18ff */
[----:B--2---:R-:W-:Y:S01]  /*1c30*/  @!P5 MOV R3, 0xc000 ;  /* 0x0000c0000003d802 */ /* 0x004fe20000000f00 */
[----:B-1----:R-:W-:Y:S10]  /*1c40*/  @P1 BRA `(.L_x_29) ;  /* 0x00000000000c1947 */ /* 0x002ff40003800000 */
[----:B------:R-:W-:-:S04]  /*1c50*/  SHF.L.U32 R4, R17, 0x1f, RZ ;  /* 0x0000001f11047819 */ /* 0x000fc800000006ff */
[----:B------:R-:W1:Y:S02]  /*1c60*/  SYNCS.PHASECHK.TRANS64.TRYWAIT P0, [UR49+0x20], R4 ;  /* 0x00002004ff0075a7 */ /* 0x000e640008001131 */
[----:B-1----:R-:W-:Y:S05]  /*1c70*/  @!P0 BRA `(.L_x_30) ;  /* 0x0000006800f88947 */ /* 0x002fea0003800000 */
.L_x_29:
[----:B------:R2:W-:Y:S01]  /*1c80*/  @!P5 SYNCS.ARRIVE.TRANS64 RZ, [UR49], R3 ;  /* 0x00000003ffffd9a7 */ /* 0x0005e20008000031 */
[----:B------:R-:W-:Y:S04]  /*1c90*/  BSSY.RECONVERGENT B0, `(.L_x_31) ;  /* 0x0000003000007945 */ /* 0x000fe80003800200 */
[----:B------:R-:W-:Y:S05]  /*1ca0*/  @P4 BRA `(.L_x_32) ;  /* 0x0000000000044947 */ /* 0x000fea0003800000 */
[----:B------:R-:W-:Y:S05]  /*1cb0*/  BPT.TRAP 0x1 ;  /* 0x000000040000795c */ /* 0x000fea0000300000 */
.L_x_32:
[----:B------:R-:W-:Y:S05]  /*1cc0*/  BSYNC.RECONVERGENT B0 ;  /* 0x0000000000007941 */ /* 0x000fea0003800200 */
.L_x_31:
        /* <DEDUP_REMOVED lines=20> */
[----:B------:R-:W-:Y:S02]  /*1e10*/  UIADD3 UR32, UPT, UPT, UR8, 0x18800, URZ ;  /* 0x0001880008207890 */ /* 0x000fe4000fffe0ff */
[----:B------:R-:W-:Y:S02]  /*1e20*/  UIADD3.X UR47, UPT, UPT, URZ, UR23, URZ, UP0, !UPT ;  /* 0x00000017ff2f7290 */ /* 0x000fe400087fe4ff */
        /* <DEDUP_REMOVED lines=22> */
[----:B------:R1:W-:Y:S01]  /*1f90*/  UTMALDG.3D [UR32], [UR46], desc[UR38] ;  /* 0x000026202e0075b4 */ /* 0x0003e20008011000 */
[----:B------:R1:W-:Y:S01]  /*1fa0*/  UTMALDG.3D [UR24], [UR46], desc[UR38] ;  /* 0x000026182e0075b4 */ /* 0x0003e20008011000 */
[----:B------:R1:W-:Y:S01]  /*1fb0*/  UTMALDG.3D [UR16], [UR46], desc[UR38] ;  /* 0x000026102e0075b4 */ /* 0x0003e20008011000 */
[----:B------:R1:W-:Y:S01]  /*1fc0*/  UTMALDG.3D [UR8], [UR46], desc[UR38] ;  /* 0x000026082e0075b4 */ /* 0x0003e20008011000 */
[----:B------:R-:W-:Y:S01]  /*1fd0*/  NOP ;  /* 0x0000000000007918 */ /* 0x000fe20000000000 */
.L_x_34:
[----:B-1----:R-:W-:Y:S05]  /*1fe0*/  BSYNC.RECONVERGENT B0 ;  /* 0x0000000000007941 */ /* 0x002fea0003800200 */
.L_x_33:
[----:B------:R-:W-:Y:S01]  /*1ff0*/  UIADD3 UR21, UPT, UPT, UR21, 0x1, URZ ;  /* 0x0000000115157890 */ /* 0x000fe2000fffe0ff */
[----:B------:R-:W-:-:S03]  /*2000*/  UMOV UR30, UR6 ;  /* 0x00000006001e7c82 */ /* 0x000fc60008000000 */
[----:B------:R-:W-:-:S09]  /*2010*/  UISETP.NE.AND UP0, UPT, UR21, UR29, UPT ;  /* 0x0000001d1500728c */ /* 0x000fd2000bf05270 */
[----:B------:R-:W-:Y:S05]  /*2020*/  BRA.U UP0, `(.L_x_35) ;  /* 0xfffffff900fc7547 */ /* 0x000fea000b83ffff */
.L_x_28:
[C---:B-1----:R-:W-:Y:S01]  /*2030*/  LEA R2, R16.reuse, UR4, 0x3 ;  /* 0x0000000410027c11 */ /* 0x042fe2000f8e18ff */
[----:B------:R-:W-:Y:S01]  /*2040*/  NOP ;  /* 0x0000000000007918 */ /* 0x000fe20000000000 */
[----:B--2---:R-:W-:Y:S02]  /*2050*/  SHF.L.U32 R3, R13, 0x1f, RZ ;  /* 0x0000001f0d037819 */ /* 0x004fe400000006ff */
[----:B------:R-:W-:Y:S02]  /*2060*/  LEA R4, R16, UR4, 0x4 ;  /* 0x0000000410047c11 */ /* 0x000fe4000f8e20ff */
[----:B------:R-:W1:Y:S02]  /*2070*/  SYNCS.PHASECHK.TRANS64.TRYWAIT P0, [R2+URZ+0x90], R3 ;  /* 0x00009003020075a7 */ /* 0x000e6400080011ff */
[----:B-1----:R-:W-:Y:S05]  /*2080*/  @!P0 BRA `(.L_x_36) ;  /* 0x00000068000c8947 */ /* 0x002fea0003800000 */
.L_x_138:
[----:B------:R-:W2:Y:S01]  /*2090*/  LDS.128 R4, [R4+0x120] ;  /* 0x0001200004047984 */ /* 0x000ea20000000c00 */
[----:B---3--:R-:W-:Y:S01]  /*20a0*/  ISETP.GE.AND P0, PT, R26, 0x1, PT ;  /* 0x000000011a00780c */ /* 0x008fe20003f06270 */
[----:B-1----:R-:W-:Y:S01]  /*20b0*/  VIADD R2, R2, 0xa0 ;  /* 0x000000a002027836 */ /* 0x002fe20000000000 */
[----:B------:R-:W-:Y:S01]  /*20c0*/  @!PT LDS RZ, [RZ] ;  /* 0x00000000fffff984 */ /* 0x000fe20000000800 */
[----:B------:R-:W-:Y:S01]  /*20d0*/  @!PT LDS RZ, [RZ] ;  /* 0x00000000fffff984 */ /* 0x000fe20000000800 */
[----:B------:R-:W-:Y:S01]  /*20e0*/  @!PT LDS RZ, [RZ] ;  /* 0x00000000fffff984 */ /* 0x000fe20000000800 */
[----:B------:R-:W-:Y:S01]  /*20f0*/  @!PT LDS RZ, [RZ] ;  /* 0x00000000fffff984 */ /* 0x000fe20000000800 */
[----:B------:R1:W-:Y:S06]  /*2100*/  MEMBAR.ALL.CTA ;  /* 0x0000000000007992 */ /* 0x0003ec0000008000 */
[----:B-1----:R-:W1:Y:S01]  /*2110*/  FENCE.VIEW.ASYNC.S ;  /* 0x00000000000073c6 */ /* 0x002e620000000000 */
[----:B------:R-:W-:-:S04]  /*2120*/  PRMT R2, RZ, 0x654, R2 ;  /* 0x00000654ff027816 */ /* 0x000fc80000000002 */
[----:B-1----:R1:W-:Y:S01]  /*2130*/  SYNCS.ARRIVE.TRANS64.RED.A1T0 RZ, [R2+URZ], RZ ;  /* 0x000000ff02ff79a7 */ /* 0x0023e200081004ff */
[----:B--2---:R-:W-:-:S13]  /*2140*/  LOP3.LUT P2, RZ, R6, 0x1, RZ, 0xc0, !PT ;  /* 0x0000000106ff7812 */ /* 0x004fda000784c0ff */
[----:B------:R-:W-:Y:S01]  /*2150*/  @P2 SHF.R.U32.HI R3, RZ, 0x10, R5 ;  /* 0x00000010ff032819 */ /* 0x000fe20000011605 */
[----:B------:R-:W-:Y:S01]  /*2160*/  VOTEU.ANY UP0, P2 ;  /* 0x0000000000ff7886 */ /* 0x000fe20001000100 */
[----:B------:R-:W-:Y:S02]  /*2170*/  @P2 MOV R10, R4 ;  /* 0x00000004000a2202 */ /* 0x000fe40000000f00 */
[----:B------:R-:W-:Y:S02]  /*2180*/  @P2 R2UR.BROADCAST UR8, R3 ;  /* 0x00000000030822ca */ /* 0x000fe400008e0000 */
[----:B------:R-:W-:-:S11]  /*2190*/  @P2 LOP3.LUT R9, R5, 0xffff, RZ, 0xc0, !PT ;  /* 0x0000ffff05092812 */ /* 0x000fd600078ec0ff */
[----:B------:R-:W-:Y:S01]  /*21a0*/  @UP0 UMOV UR52, UR8 ;  /* 0x0000000800340c82 */ /* 0x000fe20008000000 */
[----:B-1----:R-:W-:Y:S05]  /*21b0*/  @!P0 BRA `(.L_x_37) ;  /* 0x0000000000b88947 */ /* 0x002fea0003800000 */
[----:B------:R-:W4:Y:S01]  /*21c0*/  LDC.64 R4, c[0x0][0xb18] ;  /* 0x0002c600ff047b82 */ /* 0x000f220000000a00 */
[----:B------:R-:W-:-:S07]  /*21d0*/  ISETP.NE.AND P3, PT, R26, 0x1, PT ;  /* 0x000000011a00780c */ /* 0x000fce0003f65270 */
[----:B------:R-:W1:Y:S08]  /*21e0*/  LDC.64 R6, c[0x0][0xb10] ;  /* 0x0002c400ff067b82 */ /* 0x000e700000000a00 */
[----:B------:R-:W2:Y:S08]  /*21f0*/  LDC R14, c[0x0][0xb20] ;  /* 0x0002c800ff0e7b82 */ /* 0x000eb00000000800 */
[----:B------:R-:W3:Y:S01]  /*2200*/  LDC R15, c[0x0][0xb0c] ;  /* 0x0002c300ff0f7b82 */ /* 0x000ee20000000800 */
[----:B----4-:R-:W-:Y:S01]  /*2210*/  IMAD.HI.U32 R19, R0, R5, RZ ;  /* 0x0000000500137227 */ /* 0x010fe200078e00ff */
[----:B------:R-:W-:-:S03]  /*2220*/  ISETP.NE.AND P0, PT, R4, 0x1, PT ;  /* 0x000000010400780c */ /* 0x000fc60003f05270 */
[----:B------:R-:W-:-:S03]  /*2230*/  IMAD.HI.U32 R5, R9, R5, RZ ;  /* 0x0000000509057227 */ /* 0x000fc600078e00ff */
[----:B------:R-:W4:Y:S01]  /*2240*/  LDC.64 R2, c[0x0][0xb28] ;  /* 0x0002ca00ff027b82 */ /* 0x000f220000000a00 */
[----:B-1----:R-:W-:-:S04]  /*2250*/  IMAD.HI.U32 R20, R8, R6, RZ ;  /* 0x0000000608147227 */ /* 0x002fc800078e00ff */
[----:B------:R-:W-:Y:S01]  /*2260*/  IMAD.HI.U32 R21, R10, R6, RZ ;  /* 0x000000060a157227 */ /* 0x000fe200078e00ff */
[----:B------:R-:W-:Y:S02]  /*2270*/  SHF.R.U32.HI R20, RZ, R7, R20 ;  /* 0x00000007ff147219 */ /* 0x000fe40000011614 */
[-C--:B--2---:R-:W-:Y:S02]  /*2280*/  SHF.R.U32.HI R19, RZ, R14.reuse, R19 ;  /* 0x0000000eff137219 */ /* 0x084fe40000011613 */
[----:B------:R-:W-:Y:S02]  /*2290*/  SHF.R.U32.HI R5, RZ, R14, R5 ;  /* 0x0000000eff057219 */ /* 0x000fe40000011605 */
[----:B------:R-:W-:Y:S02]  /*22a0*/  SEL R19, R0, R19, !P0 ;  /* 0x0000001300137207 */ /* 0x000fe40004000000 */
[----:B------:R-:W-:Y:S02]  /*22b0*/  SHF.R.U32.HI R21, RZ, R7, R21 ;  /* 0x00000007ff157219 */ /* 0x000fe40000011615 */
[----:B---3--:R-:W-:-:S02]  /*22c0*/  ISETP.NE.AND P1, PT, R15, 0x1, PT ;  /* 0x000000010f00780c */ /* 0x008fc40003f25270 */
[----:B------:R-:W-:Y:S02]  /*22d0*/  SEL R5, R9, R5, !P0 ;  /* 0x0000000509057207 */ /* 0x000fe40004000000 */
[----:B------:R-:W-:Y:S02]  /*22e0*/  SEL R20, R8, R20, !P1 ;  /* 0x0000001408147207 */ /* 0x000fe40004800000 */
[----:B------:R-:W-:Y:S01]  /*22f0*/  SEL R21, R10, R21, !P1 ;  /* 0x000000150a157207 */ /* 0x000fe20004800000 */
[----:B----4-:R-:W-:-:S04]  /*2300*/  IMAD.HI.U32 R18, R19, R2, RZ ;  /* 0x0000000213127227 */ /* 0x010fc800078e00ff */
        /* <DEDUP_REMOVED lines=10> */
[----:B------:R-:W-:-:S04]  /*23b0*/  @!P0 IMAD.HI.U32 R7, R21, R2, RZ ;  /* 0x0000000215078227 */ /* 0x000fc800078e00ff */
[----:B------:R-:W-:Y:S01]  /*23c0*/  IMAD.MOV R2, RZ, RZ, -R6 ;  /* 0x000000ffff027224 */ /* 0x000fe200078e0a06 */
[----:B------:R-:W-:Y:S02]  /*23d0*/  @!P0 SHF.R.U32.HI R3, RZ, R3, R7 ;  /* 0x00000003ff038219 */ /* 0x000fe40000011607 */
[----:B------:R-:W-:Y:S01]  /*23e0*/  IADD3 R7, PT, PT, -R5, RZ, RZ ;  /* 0x000000ff05077210 */ /* 0x000fe20007ffe1ff */
[----:B------:R-:W-:Y:S01]  /*23f0*/  IMAD R2, R26, R2, R5 ;  /* 0x000000021a027224 */ /* 0x000fe200078e0205 */
        /* <DEDUP_REMOVED lines=10> */
.L_x_37:
[----:B------:R-:W1:Y:S02]  /*24a0*/  LDCU UR8, c[0x0][0xb30] ;  /* 0x00016600ff0877ac */ /* 0x000e640008000800 */
[----:B-1----:R-:W-:-:S09]  /*24b0*/  UISETP.NE.AND UP0, UPT, UR8, 0x1, UPT ;  /* 0x000000010800788c */ /* 0x002fd2000bf05270 */
[----:B------:R-:W-:Y:S05]  /*24c0*/  BRA.U UP0, `(.L_x_38) ;  /* 0x0000000100407547 */ /* 0x000fea000b800000 */
[----:B------:R-:W1:Y:S08]  /*24d0*/  LDC.64 R4, c[0x0][0xb10] ;  /* 0x0002c400ff047b82 */ /* 0x000e700000000a00 */
[----:B------:R-:W2:Y:S08]  /*24e0*/  LDC.64 R2, c[0x0][0xb18] ;  /* 0x0002c600ff027b82 */ /* 0x000eb00000000a00 */
[----:B------:R-:W3:Y:S08]  /*24f0*/  LDC R6, c[0x0][0xb20] ;  /* 0x0002c800ff067b82 */ /* 0x000ef00000000800 */
[----:B------:R-:W4:Y:S01]  /*2500*/  LDC R7, c[0x0][0xb0c] ;  /* 0x0002c300ff077b82 */ /* 0x000f220000000800 */
[----:B-1----:R-:W-:-:S05]  /*2510*/  IMAD.HI.U32 R4, R10, R4, RZ ;  /* 0x000000040a047227 */ /* 0x002fca00078e00ff */
[----:B------:R-:W-:Y:S01]  /*2520*/  SHF.R.U32.HI R4, RZ, R5, R4 ;  /* 0x00000005ff047219 */ /* 0x000fe20000011604 */
[----:B--2---:R-:W-:Y:S01]  /*2530*/  IMAD.HI.U32 R3, R9, R3, RZ ;  /* 0x0000000309037227 */ /* 0x004fe200078e00ff */
[----:B------:R-:W-:-:S04]  /*2540*/  ISETP.NE.AND P0, PT, R2, 0x1, PT ;  /* 0x000000010200780c */ /* 0x000fc80003f05270 */
[----:B---3--:R-:W-:-:S04]  /*2550*/  SHF.R.U32.HI R3, RZ, R6, R3 ;  /* 0x00000006ff037219 */ /* 0x008fc80000011603 */
[----:B------:R-:W-:Y:S02]  /*2560*/  SEL R3, R9, R3, !P0 ;  /* 0x0000000309037207 */ /* 0x000fe40004000000 */
[----:B----4-:R-:W-:-:S04]  /*2570*/  ISETP.NE.AND P1, PT, R7, 0x1, PT ;  /* 0x000000010700780c */ /* 0x010fc80003f25270 */
[----:B------:R-:W-:-:S05]  /*2580*/  SEL R4, R10, R4, !P1 ;  /* 0x000000040a047207 */ /* 0x000fca0004800000 */
[----:B------:R-:W-:Y:S02]  /*2590*/  IMAD.IADD R5, R3, 0x1, -R4 ;  /* 0x0000000103057824 */ /* 0x000fe400078e0a04 */
[----:B------:R-:W-:Y:S02]  /*25a0*/  IMAD.IADD R3, R4, 0x1, -R3 ;  /* 0x0000000104037824 */ /* 0x000fe400078e0a03 */
[----:B------:R-:W-:Y:S02]  /*25b0*/  IMAD R10, R5, R7, R10 ;  /* 0x00000007050a7224 */ /* 0x000fe400078e020a */
[----:B------:R-:W-:-:S07]  /*25c0*/  IMAD R9, R3, R2, R9 ;  /* 0x0000000203097224 */ /* 0x000fce00078e0209 */
.L_x_38:
[----:B------:R-:W-:Y:S01]  /*25d0*/  VIADD R16, R16, 0x1 ;  /* 0x0000000110107836 */ /* 0x000fe20000000000 */
[----:B------:R-:W-:Y:S01]  /*25e0*/  PLOP3.LUT P1, PT, PT, PT, PT, 0x80, 0x8 ;  /* 0x000000000008781c */ /* 0x000fe20003f2f070 */
[----:B------:R-:W-:Y:S02]  /*25f0*/  IMAD.IADD R15, R10, 0x1, R63 ;  /* 0x000000010a0f7824 */ /* 0x000fe400078e023f */
[----:B------:R-:W-:Y:S01]  /*2600*/  IMAD.IADD R14, R9, 0x1, R62 ;  /* 0x00000001090e7824 */ /* 0x000fe200078e023e */
[----:B------:R-:W-:-:S04]  /*2610*/  ISETP.NE.AND P0, PT, R16, 0x2, PT ;  /* 0x000000021000780c */ /* 0x000fc80003f05270 */
[----:B------:R-:W-:Y:S02]  /*2620*/  SEL R2, RZ, 0x1, P0 ;  /* 0x00000001ff027807 */ /* 0x000fe40000000000 */
[----:B------:R-:W-:Y:S02]  /*2630*/  SEL R16, R16, RZ, P0 ;  /* 0x000000ff10107207 */ /* 0x000fe40000000000 */
[----:B------:R-:W-:Y:S01]  /*2640*/  LOP3.LUT R13, R13, R2, RZ, 0x3c, !PT ;  /* 0x000000020d0d7212 */ /* 0x000fe200078e3cff */
[----:B------:R-:W-:Y:S06]  /*2650*/  @P2 BRA `(.L_x_39) ;  /* 0xffffffec00b82947 */ /* 0x000fec000383ffff */
[----:B------:R-:W-:Y:S01]  /*2660*/  UIADD3 UR4, UPT, UPT, UR4, 0x20, URZ ;  /* 0x0000002004047890 */ /* 0x000fe2000fffe0ff */
[----:B------:R-:W-:-:S03]  /*2670*/  SHF.L.U32 R2, R17, 0x1f, RZ ;  /* 0x0000001f11027819 */ /* 0x000fc600000006ff */
[----:B------:R-:W-:-:S09]  /*2680*/  ULEA UR5, UR6, UR4, 0x3 ;  /* 0x0000000406057291 */ /* 0x000fd2000f8e18ff */
[----:B------:R-:W1:Y:S02]  /*2690*/  SYNCS.PHASECHK.TRANS64.TRYWAIT P0, [UR5], R2 ;  /* 0x00000002ff0075a7 */ /* 0x000e640008001105 */
[----:B-1----:R-:W-:Y:S05]  /*26a0*/  @!P0 BRA `(.L_x_40) ;  /* 0x0000006000988947 */ /* 0x002fea0003800000 */
.L_x_140:
[----:B------:R-:W-:-:S04]  /*26b0*/  UIADD3 UR6, UPT, UPT, UR6, 0x1, URZ ;  /* 0x0000000106067890 */ /* 0x000fc8000fffe0ff */
[----:B------:R-:W-:-:S04]  /*26c0*/  UISETP.NE.AND UP0, UPT, UR6, 0x4, UPT ;  /* 0x000000040600788c */ /* 0x000fc8000bf05270 */
[----:B------:R-:W-:Y:S02]  /*26d0*/  USEL UR7, URZ, 0x1, UP0 ;  /* 0x00000001ff077887 */ /* 0x000fe40008000000 */
[----:B------:R-:W-:-:S04]  /*26e0*/  USEL UR6, UR6, URZ, UP0 ;  /* 0x000000ff06067287 */ /* 0x000fc80008000000 */
[----:B------:R-:W-:Y:S01]  /*26f0*/  ULEA UR5, UR6, UR4, 0x3 ;  /* 0x0000000406057291 */ /* 0x000fe2000f8e18ff */
[----:B-1----:R-:W-:-:S04]  /*2700*/  LOP3.LUT R2, R17, UR7, RZ, 0x3c, !PT ;  /* 0x0000000711027c12 */ /* 0x002fc8000f8e3cff */
[----:B------:R-:W-:-:S04]  /*2710*/  SHF.L.U32 R3, R2, 0x1f, RZ ;  /* 0x0000001f02037819 */ /* 0x000fc800000006ff */
[----:B------:R-:W1:Y:S02]  /*2720*/  SYNCS.PHASECHK.TRANS64.TRYWAIT P0, [UR5], R3 ;  /* 0x00000003ff0075a7 */ /* 0x000e640008001105 */
[----:B-1----:R-:W-:Y:S05]  /*2730*/  @!P0 BRA `(.L_x_41) ;  /* 0x00000060008c8947 */ /* 0x002fea0003800000 */
.L_x_142:
[----:B------:R-:W-:-:S04]  /*2740*/  UIADD3 UR6, UPT, UPT, UR6, 0x1, URZ ;  /* 0x0000000106067890 */ /* 0x000fc8000fffe0ff */
[----:B------:R-:W-:-:S04]  /*2750*/  UISETP.NE.AND UP0, UPT, UR6, 0x4, UPT ;  /* 0x000000040600788c */ /* 0x000fc8000bf05270 */
[----:B------:R-:W-:Y:S02]  /*2760*/  USEL UR7, URZ, 0x1, UP0 ;  /* 0x00000001ff077887 */ /* 0x000fe40008000000 */
[----:B------:R-:W-:-:S04]  /*2770*/  USEL UR6, UR6, URZ, UP0 ;  /* 0x000000ff06067287 */ /* 0x000fc80008000000 */
[----:B------:R-:W-:Y:S01]  /*2780*/  ULEA UR5, UR6, UR4, 0x3 ;  /* 0x0000000406057291 */ /* 0x000fe2000f8e18ff */
[----:B------:R-:W-:-:S04]  /*2790*/  LOP3.LUT R2, R2, UR7, RZ, 0x3c, !PT ;  /* 0x0000000702027c12 */ /* 0x000fc8000f8e3cff */
[----:B-1----:R-:W-:-:S04]  /*27a0*/  SHF.L.U32 R3, R2, 0x1f, RZ ;  /* 0x0000001f02037819 */ /* 0x002fc800000006ff */
[----:B------:R-:W1:Y:S02]  /*27b0*/  SYNCS.PHASECHK.TRANS64.TRYWAIT P0, [UR5], R3 ;  /* 0x00000003ff0075a7 */ /* 0x000e640008001105 */
[----:B-1----:R-:W-:Y:S05]  /*27c0*/  @!P0 BRA `(.L_x_42) ;  /* 0x0000006000808947 */ /* 0x002fea0003800000 */
.L_x_144:
[----:B------:R-:W-:-:S04]  /*27d0*/  UIADD3 UR6, UPT, UPT, UR6, 0x1, URZ ;  /* 0x0000000106067890 */ /* 0x000fc8000fffe0ff */
[----:B------:R-:W-:-:S04]  /*27e0*/  UISETP.NE.AND UP0, UPT, UR6, 0x4, UPT ;  /* 0x000000040600788c */ /* 0x000fc8000bf05270 */
[----:B------:R-:W-:Y:S02]  /*27f0*/  USEL UR5, URZ, 0x1, UP0 ;  /* 0x00000001ff057887 */ /* 0x000fe40008000000 */
[----:B------:R-:W-:-:S04]  /*2800*/  USEL UR6, UR6, URZ, UP0 ;  /* 0x000000ff06067287 */ /* 0x000fc80008000000 */
[----:B------:R-:W-:Y:S01]  /*2810*/  ULEA UR6, UR6, UR4, 0x3 ;  /* 0x0000000406067291 */ /* 0x000fe2000f8e18ff */
[----:B------:R-:W-:-:S04]  /*2820*/  LOP3.LUT R2, R2, UR5, RZ, 0x3c, !PT ;  /* 0x0000000502027c12 */ /* 0x000fc8000f8e3cff */
[----:B------:R-:W-:Y:S01]  /*2830*/  SHF.L.U32 R2, R2, 0x1f, RZ ;  /* 0x0000001f02027819 */ /* 0x000fe200000006ff */
[----:B-1--4-:R-:W-:-:S07]  /*2840*/  IMAD.U32 R0, RZ, RZ, UR6 ;  /* 0x00000006ff007e24 */ /* 0x012fce000f8e00ff */
.L_x_43:
[----:B-1----:R1:W2:Y:S02]  /*2850*/  SYNCS.PHASECHK.TRANS64.TRYWAIT P0, [R0+URZ], R2 ;  /* 0x00000002000075a7 */ /* 0x0022a400080011ff */
[----:B--2---:R-:W-:Y:S05]  /*2860*/  @!P0 NANOSLEEP.SYNCS 0x989680 ;  /* 0x009896800000895d */ /* 0x004fea0003900000 */
[----:B------:R-:W2:Y:S02]  /*2870*/  @!P0 SYNCS.PHASECHK.TRANS64 P0, [R0+URZ], R2 ;  /* 0x00000002000085a7 */ /* 0x000ea400080010ff */
[----:B--2---:R-:W-:Y:S05]  /*2880*/  @P0 EXIT ;  /* 0x000000000000094d */ /* 0x004fea0003800000 */
[----:B------:R-:W-:Y:S05]  /*2890*/  BRA `(.L_x_43) ;  /* 0xfffffffc00ec7947 */ /* 0x000fea000383ffff */
.L_x_17:
[----:B------:R-:W-:-:S04]  /*28a0*/  UISETP.NE.AND UP1, UPT, UR37, URZ, UPT ;  /* 0x000000ff2500728c */ /* 0x000fc8000bf25270 */
[----:B------:R-:W-:-:S09]  /*28b0*/  UISETP.NE.OR UP1, UPT, UR8, 0x1, UP1 ;  /* 0x000000010800788c */ /* 0x000fd20008f25670 */
[----:B------:R-:W-:Y:S05]  /*28c0*/  BRA.U UP1, `(.L_x_44) ;  /* 0x0000000501487547 */ /* 0x000fea000b800000 */
[----:B------:R-:W-:Y:S01]  /*28d0*/  ISETP.NE.AND P2, PT, R2, RZ, PT ;  /* 0x000000ff0200720c */ /* 0x000fe20003f45270 */
[----:B------:R-:W-:Y:S01]  /*28e0*/  IMAD.MOV.U32 R12, RZ, RZ, 0x1 ;  /* 0x00000001ff0c7424 */ /* 0x000fe200078e00ff */
[----:B------:R-:W-:Y:S02]  /*28f0*/  CS2R R10, SRZ ;  /* 0x00000000000a7805 */ /* 0x000fe4000001ff00 */
[----:B------:R-:W-:Y:S01]  /*2900*/  CS2R R8, SRZ ;  /* 0x0000000000087805 */ /* 0x000fe2000001ff00 */
[----:B------:R-:W-:Y:S01]  /*2910*/  UMOV UR4, 0x400 ;  /* 0x0000040000047882 */ /* 0x000fe20000000000 */
[----:B------:R-:W-:Y:S01]  /*2920*/  UMOV UR6, URZ ;  /* 0x000000ff00067c82 */ /* 0x000fe20008000000 */
[----:B------:R-:W-:-:S12]  /*2930*/  ULEA UR37, UR37, UR4, 0x18 ;  /* 0x0000000425257291 */ /* 0x000fd8000f8ec0ff */
.L_x_48:
[----:B------:R-:W-:Y:S02]  /*2940*/  LEA R0, R8, UR37, 0x3 ;  /* 0x0000002508007c11 */ /* 0x000fe4000f8e18ff */
[----:B------:R-:W-:-:S03]  /*2950*/  SHF.L.U32 R4, R9, 0x1f, RZ ;  /* 0x0000001f09047819 */ /* 0x000fc600000006ff */
[----:B------:R-:W-:Y:S01]  /*2960*/  VIADD R5, R0, 0x100 ;  /* 0x0000010000057836 */ /* 0x000fe20000000000 */
[----:B------:R-:W1:Y:S02]  /*2970*/  SYNCS.PHASECHK.TRANS64.TRYWAIT P0, [R0+URZ+0xf0], R4 ;  /* 0x0000f004000075a7 */ /* 0x000e6400080011ff */
[----:B-1----:R-:W-:Y:S05]  /*2980*/  @!P0 BRA `(.L_x_45) ;  /* 0x0000006000288947 */ /* 0x002fea0003800000 */
.L_x_145:
[----:B------:R-:W-:Y:S01]  /*2990*/  ULEA UR5, UR6, UR37, 0x3 ;  /* 0x0000002506057291 */ /* 0x000fe2000f8e18ff */
[----:B-1----:R-:W-:Y:S01]  /*29a0*/  PRMT R0, RZ, 0x654, R5 ;  /* 0x00000654ff007816 */ /* 0x002fe20000000005 */
[----:B------:R-:W-:Y:S01]  /*29b0*/  @!P2 IMAD.MOV.U32 R4, RZ, RZ, 0x10 ;  /* 0x00000010ff04a424 */ /* 0x000fe200078e00ff */
[----:B------:R-:W-:Y:S01]  /*29c0*/  SHF.L.U32 R5, R12, 0x1f, RZ ;  /* 0x0000001f0c057819 */ /* 0x000fe200000006ff */
[----:B------:R-:W-:Y:S01]  /*29d0*/  UIADD3 UR4, UPT, UPT, UR5, 0x90, URZ ;  /* 0x0000009005047890 */ /* 0x000fe2000fffe0ff */
[----:B------:R1:W-:Y:S05]  /*29e0*/  SYNCS.ARRIVE.TRANS64.RED.A1T0 RZ, [R0+URZ], RZ ;  /* 0x000000ff00ff79a7 */ /* 0x0003ea00081004ff */
[----:B------:R-:W-:Y:S01]  /*29f0*/  IMAD.U32 R6, RZ, RZ, UR4 ;  /* 0x00000004ff067e24 */ /* 0x000fe2000f8e00ff */
[----:B------:R-:W2:Y:S04]  /*2a00*/  SYNCS.PHASECHK.TRANS64.TRYWAIT P0, [UR5+0xa0], R5 ;  /* 0x0000a005ff0075a7 */ /* 0x000ea80008001105 */
[----:B------:R-:W-:Y:S01]  /*2a10*/  PRMT R6, R2, 0x654, R6 ;  /* 0x0000065402067816 */ /* 0x000fe20000000006 */
[----:B-12---:R-:W-:Y:S06]  /*2a20*/  @!P0 BRA `(.L_x_46) ;  /* 0x0000006000148947 */ /* 0x006fec0003800000 */
.L_x_147:
[----:B------:R-:W-:Y:S01]  /*2a30*/  ULEA UR4, UR6, UR37, 0x4 ;  /* 0x0000002506047291 */ /* 0x000fe2000f8e20ff */
[----:B------:R-:W-:Y:S01]  /*2a40*/  SEL R3, R6, R3, !P2 ;  /* 0x0000000306037207 */ /* 0x000fe20005000000 */
[----:B------:R-:W-:Y:S01]  /*2a50*/  UIADD3 UR5, UPT, UPT, UR5, 0x90, URZ ;  /* 0x0000009005057890 */ /* 0x000fe2000fffe0ff */
[----:B-1----:R-:W-:Y:S01]  /*2a60*/  LEA R0, R11, UR37, 0x3 ;  /* 0x000000250b007c11 */ /* 0x002fe2000f8e18ff */
[----:B------:R-:W-:Y:S01]  /*2a70*/  UIADD3 UR4, UPT, UPT, UR4, 0x120, URZ ;  /* 0x0000012004047890 */ /* 0x000fe2000fffe0ff */
[----:B------:R1:W-:Y:S01]  /*2a80*/  @!P2 SYNCS.ARRIVE.TRANS64.RED RZ, [R3+URZ], R4 ;  /* 0x0000000403ffa9a7 */ /* 0x0003e200080004ff */
[----:B------:R-:W-:Y:S01]  /*2a90*/  UIADD3 UR6, UPT, UPT, UR6, 0x1, URZ ;  /* 0x0000000106067890 */ /* 0x000fe2000fffe0ff */
[----:B------:R-:W-:-:S03]  /*2aa0*/  VIADD R8, R8, 0x1 ;  /* 0x0000000108087836 */ /* 0x000fc60000000000 */
[----:B------:R-:W-:Y:S02]  /*2ab0*/  UISETP.NE.AND UP0, UPT, UR6, 0x2, UPT ;  /* 0x000000020600788c */ /* 0x000fe4000bf05270 */
[----:B------:R-:W-:Y:S01]  /*2ac0*/  ISETP.NE.AND P0, PT, R8, 0x2, PT ;  /* 0x000000020800780c */ /* 0x000fe20003f05270 */
[----:B------:R-:W-:Y:S06]  /*2ad0*/  UGETNEXTWORKID.BROADCAST [UR4], [UR5] ;  /* 0x00000000040073ca */ /* 0x000fec0008000100 */
[----:B------:R-:W-:Y:S02]  /*2ae0*/  USEL UR4, URZ, 0x1, UP0 ;  /* 0x00000001ff047887 */ /* 0x000fe40008000000 */
[----:B------:R-:W-:-:S04]  /*2af0*/  USEL UR6, UR6, URZ, UP0 ;  /* 0x000000ff06067287 */ /* 0x000fc80008000000 */
[----:B------:R-:W-:Y:S02]  /*2b00*/  LOP3.LUT R12, R12, UR4, RZ, 0x3c, !PT ;  /* 0x000000040c0c7c12 */ /* 0x000fe4000f8e3cff */
[----:B-1----:R-:W-:-:S04]  /*2b10*/  SHF.L.U32 R4, R10, 0x1f, RZ ;  /* 0x0000001f0a047819 */ /* 0x002fc800000006ff */
[----:B------:R-:W1:Y:S02]  /*2b20*/  SYNCS.PHASECHK.TRANS64.TRYWAIT P1, [R0+URZ+0x90], R4 ;  /* 0x00009004000075a7 */ /* 0x000e6400080211ff */
[----:B-1----:R-:W-:Y:S05]  /*2b30*/  @!P1 BRA `(.L_x_47) ;  /* 0x0000005c00e89947 */ /* 0x002fea0003800000 */
.L_x_148:
[C---:B-1----:R-:W-:Y:S01]  /*2b40*/  LEA R4, R11.reuse, UR37, 0x4 ;  /* 0x000000250b047c11 */ /* 0x042fe2000f8e20ff */
[----:B------:R-:W-:Y:S01]  /*2b50*/  VIADD R0, R0, 0xa0 ;  /* 0x000000a000007836 */ /* 0x000fe20000000000 */
[----:B------:R-:W-:Y:S01]  /*2b60*/  SEL R8, R8, RZ, P0 ;  /* 0x000000ff08087207 */ /* 0x000fe20000000000 */
[----:B------:R-:W-:-:S03]  /*2b70*/  VIADD R11, R11, 0x1 ;  /* 0x000000010b0b7836 */ /* 0x000fc60000000000 */
[----:B------:R-:W1:Y:S01]  /*2b80*/  LDS.128 R4, [R4+0x120] ;  /* 0x0001200004047984 */ /* 0x000e620000000c00 */
[----:B------:R-:W-:Y:S02]  /*2b90*/  PRMT R0, RZ, 0x654, R0 ;  /* 0x00000654ff007816 */ /* 0x000fe40000000000 */
[C---:B------:R-:W-:Y:S01]  /*2ba0*/  ISETP.NE.AND P1, PT, R11.reuse, 0x2, PT ;  /* 0x000000020b00780c */ /* 0x040fe20003f25270 */
[----:B------:R-:W-:Y:S01]  /*2bb0*/  @!PT LDS RZ, [RZ] ;  /* 0x00000000fffff984 */ /* 0x000fe20000000800 */
[----:B------:R-:W-:Y:S01]  /*2bc0*/  @!PT LDS RZ, [RZ] ;  /* 0x00000000fffff984 */ /* 0x000fe20000000800 */
[----:B------:R-:W-:Y:S01]  /*2bd0*/  @!PT LDS RZ, [RZ] ;  /* 0x00000000fffff984 */ /* 0x000fe20000000800 */
[----:B------:R-:W-:Y:S01]  /*2be0*/  @!PT LDS RZ, [RZ] ;  /* 0x00000000fffff984 */ /* 0x000fe20000000800 */
[----:B------:R2:W-:Y:S06]  /*2bf0*/  MEMBAR.ALL.CTA ;  /* 0x0000000000007992 */ /* 0x0005ec0000008000 */
[----:B--2---:R-:W2:Y:S01]  /*2c00*/  FENCE.VIEW.ASYNC.S ;  /* 0x00000000000073c6 */ /* 0x004ea20000000000 */
[----:B------:R-:W-:Y:S01]  /*2c10*/  SEL R11, R11, RZ, P1 ;  /* 0x000000ff0b0b7207 */ /* 0x000fe20000800000 */
[----:B--2---:R2:W-:Y:S01]  /*2c20*/  SYNCS.ARRIVE.TRANS64.RED.A1T0 RZ, [R0+URZ], RZ ;  /* 0x000000ff00ff79a7 */ /* 0x0045e200081004ff */
[----:B-1----:R-:W-:-:S02]  /*2c30*/  LOP3.LUT P3, RZ, R6, 0x1, RZ, 0xc0, !PT ;  /* 0x0000000106ff7812 */ /* 0x002fc4000786c0ff */
[----:B------:R-:W-:-:S04]  /*2c40*/  SEL R4, RZ, 0x1, P1 ;  /* 0x00000001ff047807 */ /* 0x000fc80000800000 */
[----:B------:R-:W-:Y:S02]  /*2c50*/  LOP3.LUT R10, R10, R4, RZ, 0x3c, !PT ;  /* 0x000000040a0a7212 */ /* 0x000fe400078e3cff */
[----:B--2---:R-:W-:-:S04]  /*2c60*/  SEL R0, RZ, 0x1, P0 ;  /* 0x00000001ff007807 */ /* 0x004fc80000000000 */
[----:B------:R-:W-:Y:S01]  /*2c70*/  LOP3.LUT R9, R9, R0, RZ, 0x3c, !PT ;  /* 0x0000000009097212 */ /* 0x000fe200078e3cff */
[----:B------:R-:W-:Y:S06]  /*2c80*/  @P3 BRA `(.L_x_48) ;  /* 0xfffffffc002c3947 */ /* 0x000fec000383ffff */
[----:B------:R-:W-:Y:S01]  /*2c90*/  ULEA UR5, UR6, UR37, 0x3 ;  /* 0x0000002506057291 */ /* 0x000fe2000f8e18ff */
[----:B------:R-:W-:-:S08]  /*2ca0*/  SHF.L.U32 R2, R12, 0x1f, RZ ;  /* 0x0000001f0c027819 */ /* 0x000fd000000006ff */
[----:B------:R-:W1:Y:S02]  /*2cb0*/  SYNCS.PHASECHK.TRANS64 P0, [UR5+0xa0], R2 ;  /* 0x0000a002ff0075a7 */ /* 0x000e640008001005 */
[----:B-1----:R-:W-:Y:S05]  /*2cc0*/  @P0 BRA `(.L_x_49) ;  /* 0x0000000000080947 */ /* 0x002fea0003800000 */
[----:B------:R-:W1:Y:S02]  /*2cd0*/  SYNCS.PHASECHK.TRANS64.TRYWAIT P0, [UR5+0xa0], R2 ;  /* 0x0000a002ff0075a7 */ /* 0x000e640008001105 */
[----:B-1----:R-:W-:Y:S05]  /*2ce0*/  @!P0 BRA `(.L_x_50) ;  /* 0x0000005c00908947 */ /* 0x002fea0003800000 */
.L_x_49:
[----:B------:R-:W-:-:S04]  /*2cf0*/  UIADD3 UR4, UPT, UPT, UR6, 0x1, URZ ;  /* 0x0000000106047890 */ /* 0x000fc8000fffe0ff */
[----:B------:R-:W-:-:S04]  /*2d00*/  UISETP.NE.AND UP0, UPT, UR4, 0x2, UPT ;  /* 0x000000020400788c */ /* 0x000fc8000bf05270 */
[----:B------:R-:W-:Y:S02]  /*2d10*/  USEL UR7, URZ, 0x1, UP0 ;  /* 0x00000001ff077887 */ /* 0x000fe40008000000 */
[----:B------:R-:W-:-:S04]  /*2d20*/  USEL UR4, UR4, URZ, UP0 ;  /* 0x000000ff04047287 */ /* 0x000fc80008000000 */
[----:B------:R-:W-:Y:S01]  /*2d30*/  ULEA UR4, UR4, UR37, 0x3 ;  /* 0x0000002504047291 */ /* 0x000fe2000f8e18ff */
[----:B-1----:R-:W-:-:S04]  /*2d40*/  LOP3.LUT R2, R12, UR7, RZ, 0x3c, !PT ;  /* 0x000000070c027c12 */ /* 0x002fc8000f8e3cff */
[----:B------:R-:W-:-:S04]  /*2d50*/  SHF.L.U32 R0, R2, 0x1f, RZ ;  /* 0x0000001f02007819 */ /* 0x000fc800000006ff */
[----:B------:R-:W1:Y:S02]  /*2d60*/  SYNCS.PHASECHK.TRANS64 P0, [UR4+0xa0], R0 ;  /* 0x0000a000ff0075a7 */ /* 0x000e640008001004 */
[----:B-1----:R-:W-:Y:S05]  /*2d70*/  @P0 EXIT ;  /* 0x000000000000094d */ /* 0x002fea0003800000 */
[----:B------:R-:W-:Y:S02]  /*2d80*/  SHF.L.U32 R2, R2, 0x1f, RZ ;  /* 0x0000001f02027819 */ /* 0x000fe400000006ff */
[----:B------:R-:W-:-:S07]  /*2d90*/  MOV R0, UR4 ;  /* 0x0000000400007c02 */ /* 0x000fce0008000f00 */
.L_x_51:
[----:B-1----:R1:W2:Y:S02]  /*2da0*/  SYNCS.PHASECHK.TRANS64.TRYWAIT P0, [R0+URZ+0xa0], R2 ;  /* 0x0000a002000075a7 */ /* 0x0022a400080011ff */
[----:B--2---:R-:W-:Y:S05]  /*2db0*/  @!P0 NANOSLEEP.SYNCS 0x989680 ;  /* 0x009896800000895d */ /* 0x004fea0003900000 */
[----:B------:R-:W2:Y:S02]  /*2dc0*/  @!P0 SYNCS.PHASECHK.TRANS64 P0, [R0+URZ+0xa0], R2 ;  /* 0x0000a002000085a7 */ /* 0x000ea400080010ff */
[----:B--2---:R-:W-:Y:S05]  /*2dd0*/  @P0 EXIT ;  /* 0x000000000000094d */ /* 0x004fea0003800000 */
[----:B------:R-:W-:Y:S05]  /*2de0*/  BRA `(.L_x_51) ;  /* 0xfffffffc00ec7947 */ /* 0x000fea000383ffff */
.L_x_44:
[----:B------:R-:W-:-:S09]  /*2df0*/  UISETP.NE.AND UP1, UPT, UR8, URZ, UPT ;  /* 0x000000ff0800728c */ /* 0x000fd2000bf25270 */
[----:B------:R-:W-:Y:S05]  /*2e00*/  BRA.U UP1, `(.L_x_52) ;  /* 0x00000011013c7547 */ /* 0x000fea000b800000 */
[----:B------:R-:W-:Y:S01]  /*2e10*/  UMOV UR4, 0x40 ;  /* 0x0000004000047882 */ /* 0x000fe20000000000 */
[----:B------:R-:W-:Y:S01]  /*2e20*/  NOP ;  /* 0x0000000000007918 */ /* 0x000fe20000000000 */
[----:B------:R-:W-:Y:S01]  /*2e30*/  ULEA UR4, UR37, UR4, 0x18 ;  /* 0x0000000425047291 */ /* 0x000fe2000f8ec0ff */
[----:B------:R-:W-:Y:S02]  /*2e40*/  UMOV UR5, 0x400 ;  /* 0x0000040000057882 */ /* 0x000fe40000000000 */
[----:B------:R-:W-:-:S06]  /*2e50*/  ULEA UR37, UR37, UR5, 0x18 ;  /* 0x0000000525257291 */ /* 0x000fcc000f8ec0ff */
[----:B------:R-:W1:Y:S02]  /*2e60*/  LDS.U8 R0, [UR4+0x1c] ;  /* 0x00001c04ff007984 */ /* 0x000e640008000000 */
[----:B-1----:R-:W-:-:S13]  /*2e70*/  ISETP.NE.AND P0, PT, R0, RZ, PT ;  /* 0x000000ff0000720c */ /* 0x002fda0003f05270 */
[----:B------:R-:W-:Y:S05]  /*2e80*/  @P0 BRA `(.L_x_53) ;  /* 0x0000000000580947 */ /* 0x000fea0003800000 */
[----:B------:R-:W-:-:S13]  /*2e90*/  ELECT P0, URZ, PT ;  /* 0x0000000000ff782f */ /* 0x000fda0003800000 */
[----:B------:R-:W-:Y:S05]  /*2ea0*/  @!P0 BRA `(.L_x_54) ;  /* 0x0000000000608947 */ /* 0x000fea0003800000 */
[----:B------:R-:W-:Y:S01]  /*2eb0*/  UMOV UR5, 0x10 ;  /* 0x0000001000057882 */ /* 0x000fe20000000000 */
[----:B------:R-:W-:Y:S01]  /*2ec0*/  HFMA2 R0, -RZ, RZ, 0, 5.9604644775390625e-08 ;  /* 0x00000001ff007431 */ /* 0x000fe200000001ff */
[----:B------:R-:W-:-:S03]  /*2ed0*/  MOV R2, 0xffff ;  /* 0x0000ffff00027802 */ /* 0x000fc60000000f00 */
[----:B------:R-:W-:Y:S04]  /*2ee0*/  DEPBAR.LE SB1, 0x36 ;  /* 0x00009d800000791a */ /* 0x000fe80000000000 */
[----:B------:R-:W1:Y:S02]  /*2ef0*/  UTCATOMSWS.FIND_AND_SET.ALIGN UP0, UR5, UR5 ;  /* 0x00000005000575e3 */ /* 0x000e640008000800 */
[----:B-1----:R-:W-:Y:S01]  /*2f00*/  MOV R3, UR5 ;  /* 0x0000000500037c02 */ /* 0x002fe20008000f00 */
[----:B------:R-:W-:Y:S06]  /*2f10*/  BRA.U UP0, `(.L_x_55) ;  /* 0x0000000100187547 */ /* 0x000fec000b800000 */
.L_x_56:
[----:B------:R-:W-:Y:S05]  /*2f20*/  NANOSLEEP 0x64 ;  /* 0x000000640000795d */ /* 0x000fea0003800000 */
[----:B------:R-:W-:-:S05]  /*2f30*/  UMOV UR5, 0x10 ;  /* 0x0000001000057882 */ /* 0x000fca0000000000 */
[----:B------:R-:W-:Y:S04]  /*2f40*/  DEPBAR.LE SB1, 0x36 ;  /* 0x00009d800000791a */ /* 0x000fe80000000000 */
[----:B------:R-:W1:Y:S02]  /*2f50*/  UTCATOMSWS.FIND_AND_SET.ALIGN UP0, UR5, UR5 ;  /* 0x00000005000575e3 */ /* 0x000e640008000800 */
[----:B-1----:R-:W-:Y:S01]  /*2f60*/  MOV R3, UR5 ;  /* 0x0000000500037c02 */ /* 0x002fe20008000f00 */
[----:B------:R-:W-:Y:S05]  /*2f70*/  BRA.U !UP0, `(.L_x_56) ;  /* 0xfffffffd08e87547 */ /* 0x000fea000b83ffff */
.L_x_55:
[-C--:B------:R-:W-:Y:S02]  /*2f80*/  SHF.L.U32 R2, R2, R3.reuse, RZ ;  /* 0x0000000302027219 */ /* 0x080fe400000006ff */
[----:B------:R-:W-:Y:S01]  /*2f90*/  SHF.L.U32 R0, R0, R3, RZ ;  /* 0x0000000300007219 */ /* 0x000fe200000006ff */
[----:B------:R-:W-:Y:S02]  /*2fa0*/  IMAD.SHL.U32 R3, R3, 0x20, RZ ;  /* 0x0000002003037824 */ /* 0x000fe400078e00ff */
[----:B------:R1:W-:Y:S04]  /*2fb0*/  ATOMS.OR RZ, [UR4+0x14], R2 ;  /* 0x00001402ffff798c */ /* 0x0003e8000b000004 */
[----:B------:R1:W-:Y:S04]  /*2fc0*/  ATOMS.OR RZ, [UR4+0x18], R0 ;  /* 0x00001800ffff798c */ /* 0x0003e8000b000004 */
[----:B------:R1:W-:Y:S01]  /*2fd0*/  STS [UR37+0x140], R3 ;  /* 0x00014003ff007988 */ /* 0x0003e20008000825 */
[----:B------:R-:W-:Y:S05]  /*2fe0*/  BRA `(.L_x_54) ;  /* 0x0000000000107947 */ /* 0x000fea0003800000 */
.L_x_53:
[----:B------:R-:W-:Y:S02]  /*2ff0*/  MOV R0, 0xffffffff ;  /* 0xffffffff00007802 */ /* 0x000fe40000000f00 */
[----:B------:R-:W-:-:S03]  /*3000*/  MOV R2, 0x3030 ;  /* 0x0000303000027802 */ /* 0x000fc60000000f00 */
[----:B------:R1:W-:Y:S04]  /*3010*/  STS [UR37+0x140], R0 ;  /* 0x00014000ff007988 */ /* 0x0003e80008000825 */
[----:B-1-3-5:R-:W-:Y:S05]  /*3020*/  CALL.REL.NOINC `($__internal_1_$__cuda_sm10x_tcgen05_guardrail_trap_phase_invalid_during_alloc) ;  /* 0x0000006000d87944 */ /* 0x02afea0003c00000 */
.L_x_54:
[----:B------:R-:W-:Y:S05]  /*3030*/  WARPSYNC.ALL ;  /* 0x0000000000007948 */ /* 0x000fea0003800000 */
[----:B------:R-:W2:Y:S01]  /*3040*/  S2UR UR5, SR_CgaCtaId ;  /* 0x00000000000579c3 */ /* 0x000ea20000008800 */
[----:B------:R-:W-:Y:S01]  /*3050*/  UMOV UR4, 0x400 ;  /* 0x0000040000047882 */ /* 0x000fe20000000000 */
[----:B------:R-:W-:-:S06]  /*3060*/  NOP ;  /* 0x0000000000007918 */ /* 0x000fcc0000000000 */
[----:B------:R-:W-:Y:S06]  /*3070*/  BAR.ARV 0x6, 0xa0 ;  /* 0x0182800000007b1d */ /* 0x000fec0000002000 */
[----:B------:R-:W4:Y:S01]  /*3080*/  LDCU UR7, c[0x0][0x38c] ;  /* 0x00007180ff0777ac */ /* 0x000f220008000800 */
[----:B------:R-:W-:Y:S01]  /*3090*/  IMAD.MOV.U32 R11, RZ, RZ, 0x1 ;  /* 0x00000001ff0b7424 */ /* 0x000fe200078e00ff */
[----:B------:R-:W-:Y:S01]  /*30a0*/  CS2R R8, SRZ ;  /* 0x0000000000087805 */ /* 0x000fe2000001ff00 */
[----:B------:R-:W-:Y:S01]  /*30b0*/  IMAD.MOV.U32 R10, RZ, RZ, RZ ;  /* 0x000000ffff0a7224 */ /* 0x000fe200078e00ff */
[----:B------:R-:W3:Y:S01]  /*30c0*/  LDCU UR6, c[0x0][0x38c] ;  /* 0x00007180ff0677ac */ /* 0x000ee20008000800 */
[----:B------:R-:W-:Y:S01]  /*30d0*/  UMOV UR15, URZ ;  /* 0x000000ff000f7c82 */ /* 0x000fe20008000000 */
[----:B------:R-:W-:Y:S01]  /*30e0*/  UMOV UR14, URZ ;  /* 0x000000ff000e7c82 */ /* 0x000fe20008000000 */
[----:B--2---:R-:W-:Y:S01]  /*30f0*/  ULEA UR5, UR5, UR4, 0x18 ;  /* 0x0000000405057291 */ /* 0x004fe2000f8ec0ff */
[----:B------:R-:W-:Y:S01]  /*3100*/  UMOV UR32, 0x0 ;  /* 0x0000000000207882 */ /* 0x000fe20000000000 */
[----:B------:R-:W-:-:S02]  /*3110*/  UMOV UR33, 0x4210910 ;  /* 0x0421091000217882 */ /* 0x000fc40000000000 */
[----:B------:R-:W-:Y:S02]  /*3120*/  UIADD3 UR9, UPT, UPT, UR5, 0x8800, URZ ;  /* 0x0000880005097890 */ /* 0x000fe4000fffe0ff */
[----:B------:R-:W-:Y:S02]  /*3130*/  UIADD3 UR10, UPT, UPT, UR5, 0x18800, URZ ;  /* 0x00018800050a7890 */ /* 0x000fe4000fffe0ff */
[----:B----4-:R-:W-:Y:S01]  /*3140*/  UIADD3 UR7, UPT, UPT, UR7, 0x3f, URZ ;  /* 0x0000003f07077890 */ /* 0x010fe2000fffe0ff */
[----:B-1----:R-:W1:Y:S01]  /*3150*/  LDS R0, [UR5+0x140] ;  /* 0x00014005ff007984 */ /* 0x002e620008000800 */
[----:B------:R-:W-:Y:S02]  /*3160*/  USHF.R.U32.HI UR9, URZ, 0x4, UR9 ;  /* 0x00000004ff097899 */ /* 0x000fe40008011609 */
[----:B------:R-:W-:Y:S02]  /*3170*/  USHF.R.S32.HI UR4, URZ, 0x1f, UR7 ;  /* 0x0000001fff047899 */ /* 0x000fe40008011407 */
[----:B------:R-:W-:-:S02]  /*3180*/  USHF.R.U32.HI UR10, URZ, 0x4, UR10 ;  /* 0x00000004ff0a7899 */ /* 0x000fc4000801160a */
[----:B------:R-:W-:Y:S02]  /*3190*/  ULEA.HI UR4, UR4, UR7, URZ, 0x6 ;  /* 0x0000000704047291 */ /* 0x000fe4000f8f30ff */
[----:B------:R-:W-:Y:S02]  /*31a0*/  ULOP3.LUT UR9, UR9, 0x3fff, URZ, 0xc0, !UPT ;  /* 0x00003fff09097892 */ /* 0x000fe4000f8ec0ff */
[----:B------:R-:W-:Y:S02]  /*31b0*/  USHF.R.S32.HI UR4, URZ, 0x6, UR4 ;  /* 0x00000006ff047899 */ /* 0x000fe40008011404 */
[----:B------:R-:W-:Y:S02]  /*31c0*/  ULOP3.LUT UR10, UR10, 0x3fff, URZ, 0xc0, !UPT ;  /* 0x00003fff0a0a7892 */ /* 0x000fe4000f8ec0ff */
[----:B------:R-:W-:Y:S01]  /*31d0*/  UISETP.LT.AND UP0, UPT, UR4, 0x1, UPT ;  /* 0x000000010400788c */ /* 0x000fe2000bf01270 */
[----:B------:R-:W-:Y:S01]  /*31e0*/  UMOV UR30, 0x0 ;  /* 0x00000000001e7882 */ /* 0x000fe20000000000 */
[----:B------:R-:W-:-:S02]  /*31f0*/  UMOV UR31, 0x4210910 ;  /* 0x04210910001f7882 */ /* 0x000fc40000000000 */
[----:B------:R-:W-:Y:S01]  /*3200*/  USEL UR8, UR4, 0x1, !UP0 ;  /* 0x0000000104087887 */ /* 0x000fe2000c000000 */
[----:B------:R-:W-:Y:S01]  /*3210*/  UMOV UR28, 0x0 ;  /* 0x00000000001c7882 */ /* 0x000fe20000000000 */
[----:B------:R-:W-:Y:S01]  /*3220*/  UMOV UR29, 0x4210910 ;  /* 0x04210910001d7882 */ /* 0x000fe20000000000 */
[----:B------:R-:W-:Y:S01]  /*3230*/  UMOV UR26, 0x0 ;  /* 0x00000000001a7882 */ /* 0x000fe20000000000 */
[----:B------:R-:W-:Y:S01]  /*3240*/  UMOV UR27, 0x4210910 ;  /* 0x04210910001b7882 */ /* 0x000fe20000000000 */
[----:B------:R-:W-:Y:S01]  /*3250*/  UMOV UR24, 0x0 ;  /* 0x0000000000187882 */ /* 0x000fe20000000000 */
[----:B------:R-:W-:Y:S01]  /*3260*/  UMOV UR25, 0x4210910 ;  /* 0x0421091000197882 */ /* 0x000fe20000000000 */
[----:B------:R-:W-:Y:S01]  /*3270*/  UMOV UR22, 0x0 ;  /* 0x0000000000167882 */ /* 0x000fe20000000000 */
[----:B------:R-:W-:Y:S01]  /*3280*/  UMOV UR23, 0x4210910 ;  /* 0x0421091000177882 */ /* 0x000fe20000000000 */
[----:B------:R-:W-:Y:S02]  /*3290*/  ULOP3.LUT UR9, UR9, 0x10000, URZ, 0xfc, !UPT ;  /* 0x0001000009097892 */ /* 0x000fe4000f8efcff */
[----:B------:R-:W-:-:S02]  /*32a0*/  ULOP3.LUT UR10, UR10, 0x2000000, URZ, 0xfc, !UPT ;  /* 0x020000000a0a7892 */ /* 0x000fc4000f8efcff */
[----:B------:R-:W-:Y:S02]  /*32b0*/  UIADD3 UR8, UPT, UPT, -UR8, URZ, URZ ;  /* 0x000000ff08087290 */ /* 0x000fe4000fffe1ff */
[----:B---3--:R-:W-:Y:S01]  /*32c0*/  UISETP.GE.AND UP3, UPT, UR6, 0x1, UPT ;  /* 0x000000010600788c */ /* 0x008fe2000bf66270 */
[----:B------:R-:W-:Y:S01]  /*32d0*/  UMOV UR20, 0x0 ;  /* 0x0000000000147882 */ /* 0x000fe20000000000 */
[----:B------:R-:W-:Y:S01]  /*32e0*/  UMOV UR21, 0x4210910 ;  /* 0x0421091000157882 */ /* 0x000fe20000000000 */
[----:B------:R-:W-:Y:S01]  /*32f0*/  UMOV UR18, 0x0 ;  /* 0x0000000000127882 */ /* 0x000fe20000000000 */
[----:B-1----:R-:W-:Y:S01]  /*3300*/  R2UR UR16, R0 ;  /* 0x00000000001072ca */ /* 0x002fe200000e0000 */
[----:B------:R-:W-:-:S14]  /*3310*/  UMOV UR19, 0x4210910 ;  /* 0x0421091000137882 */ /* 0x000fdc0000000000 */
.L_x_63:
[----:B------:R-:W-:Y:S02]  /*3320*/  LEA R0, R10, UR5, 0x3 ;  /* 0x000000050a007c11 */ /* 0x000fe4000f8e18ff */
[----:B------:R-:W-:Y:S02]  /*3330*/  SHF.L.U32 R2, R9, 0x1f, RZ ;  /* 0x0000001f09027819 */ /* 0x000fe400000006ff */
[----:B------:R-:W-:Y:S01]  /*3340*/  PLOP3.LUT P0, PT, PT, PT, UP3, 0x80, 0x8 ;  /* 0x000000000008781c */ /* 0x000fe20003f0f038 */
[----:B------:R-:W-:Y:S01]  /*3350*/  VIADD R3, R0, 0xa0 ;  /* 0x000000a000037836 */ /* 0x000fe20000000000 */
[----:B-1----:R-:W1:Y:S02]  /*3360*/  SYNCS.PHASECHK.TRANS64.TRYWAIT P1, [R0+URZ+0x90], R2 ;  /* 0x00009002000075a7 */ /* 0x002e6400080211ff */
[----:B-1-3--:R-:W-:Y:S09]  /*3370*/  @!P1 BRA `(.L_x_57) ;  /* 0x0000005800049947 */ /* 0x00aff20003800000 */
.L_x_150:
[----:B------:R-:W-:Y:S01]  /*3380*/  LEA R4, R10, UR5, 0x4 ;  /* 0x000000050a047c11 */ /* 0x000fe2000f8e20ff */
[----:B------:R-:W-:Y:S01]  /*3390*/  @UP3 ULEA UR7, UR14, UR5, 0x3 ;  /* 0x000000050e073291 */ /* 0x000fe2000f8e18ff */
[----:B------:R-:W-:Y:S01]  /*33a0*/  PLOP3.LUT P2, PT, PT, PT, PT, 0x80, 0x8 ;  /* 0x000000000008781c */ /* 0x000fe20003f4f070 */
[----:B------:R-:W-:Y:S01]  /*33b0*/  ULEA UR6, UR15, UR5, 0x3 ;  /* 0x000000050f067291 */ /* 0x000fe2000f8e18ff */
[----:B------:R-:W-:Y:S01]  /*33c0*/  PRMT R3, RZ, 0x654, R3 ;  /* 0x00000654ff037816 */ /* 0x000fe20000000003 */
[----:B------:R-:W-:Y:S01]  /*33d0*/  ULEA.HI UR11, UR15, UR15, URZ, 0x1 ;  /* 0x0000000f0f0b7291 */ /* 0x000fe2000f8f08ff */
[----:B------:R-:W2:Y:S01]  /*33e0*/  LDS.128 R4, [R4+0x120] ;  /* 0x0001200004047984 */ /* 0x000ea20000000c00 */
[----:B-1----:R-:W-:Y:S02]  /*33f0*/  @P0 SHF.L.U32 R2, R8, 0x1f, RZ ;  /* 0x0000001f08020819 */ /* 0x002fe400000006ff */
[----:B------:R-:W-:Y:S01]  /*3400*/  SHF.L.U32 R0, R11, 0x1f, RZ ;  /* 0x0000001f0b007819 */ /* 0x000fe200000006ff */
[----:B------:R-:W-:Y:S01]  /*3410*/  @!PT LDS RZ, [RZ] ;  /* 0x00000000fffff984 */ /* 0x000fe20000000800 */
[----:B------:R-:W-:Y:S01]  /*3420*/  @!PT LDS RZ, [RZ] ;  /* 0x00000000fffff984 */ /* 0x000fe20000000800 */
[----:B------:R-:W-:Y:S01]  /*3430*/  @!PT LDS RZ, [RZ] ;  /* 0x00000000fffff984 */ /* 0x000fe20000000800 */
[----:B------:R-:W-:Y:S01]  /*3440*/  @!PT LDS RZ, [RZ] ;  /* 0x00000000fffff984 */ /* 0x000fe20000000800 */
[----:B------:R1:W-:Y:S06]  /*3450*/  MEMBAR.ALL.CTA ;  /* 0x0000000000007992 */ /* 0x0003ec0000008000 */
[----:B-1----:R-:W1:Y:S02]  /*3460*/  FENCE.VIEW.ASYNC.S ;  /* 0x00000000000073c6 */ /* 0x002e640000000000 */
[----:B-1----:R1:W-:Y:S01]  /*3470*/  SYNCS.ARRIVE.TRANS64.RED.A1T0 RZ, [R3+URZ], RZ ;  /* 0x000000ff03ff79a7 */ /* 0x0023e200081004ff */
[----:B------:R1:W3:Y:S01]  /*3480*/  @P0 SYNCS.PHASECHK.TRANS64.TRYWAIT P2, [UR7], R2 ;  /* 0x00000002ff0005a7 */ /* 0x0002e20008041107 */
[----:B------:R-:W-:-:S02]  /*3490*/  USHF.L.U32 UR7, UR11, 0x6, URZ ;  /* 0x000000060b077899 */ /* 0x000fc400080006ff */
[----:B------:R-:W-:Y:S01]  /*34a0*/  ULOP3.LUT UR11, UR11, 0xffe, URZ, 0xc0, !UPT ;  /* 0x00000ffe0b0b7892 */ /* 0x000fe2000f8ec0ff */
[----:B--2---:R-:W-:Y:S01]  /*34b0*/  LOP3.LUT P1, RZ, R6, 0x1, RZ, 0xc0, !PT ;  /* 0x0000000106ff7812 */ /* 0x004fe2000782c0ff */
[----:B------:R-:W-:Y:S02]  /*34c0*/  ULOP3.LUT UR7, UR7, 0xffffff80, URZ, 0xc0, !UPT ;  /* 0xffffff8007077892 */ /* 0x000fe4000f8ec0ff */
[----:B------:R-:W-:Y:S02]  /*34d0*/  UIADD3 UR11, UPT, UPT, -UR11, UR15, URZ ;  /* 0x0000000f0b0b7290 */ /* 0x000fe4000fffe1ff */
[----:B------:R-:W-:-:S04]  /*34e0*/  UIADD3 UR7, UPT, UPT, UR16, UR7, URZ ;  /* 0x0000000710077290 */ /* 0x000fc8000fffe0ff */
[----:B------:R-:W-:Y:S01]  /*34f0*/  ULEA UR7, UR11, UR7, 0x14 ;  /* 0x000000070b077291 */ /* 0x000fe2000f8ea0ff */
[----:B------:R-:W2:Y:S02]  /*3500*/  SYNCS.PHASECHK.TRANS64.TRYWAIT P0, [UR6+0xd0], R0 ;  /* 0x0000d000ff0075a7 */ /* 0x000ea40008001106 */
[----:B-123--:R-:W-:Y:S09]  /*3510*/  @!P0 BRA `(.L_x_58) ;  /* 0x0000005400b08947 */ /* 0x00eff20003800000 */
.L_x_152:
[----:B------:R-:W-:Y:S01]  /*3520*/  IADD3 R10, PT, PT, R10, 0x1, RZ ;  /* 0x000000010a0a7810 */ /* 0x000fe20007ffe0ff */
[----:B------:R-:W-:Y:S06]  /*3530*/  BRA.U !UP3, `(.L_x_59) ;  /* 0x000000050b107547 */ /* 0x000fec000b800000 */
[----:B------:R-:W-:Y:S01]  /*3540*/  UPLOP3.LUT UP4, UPT, UPT, UPT, UPT, 0x40, 0x4 ;  /* 0x000000000004789c */ /* 0x000fe20003f8e870 */
[----:B------:R-:W-:Y:S01]  /*3550*/  UMOV UR13, UR8 ;  /* 0x00000008000d7c82 */ /* 0x000fe20008000000 */
[----:B------:R-:W-:Y:S01]  /*3560*/  UMOV UR12, UR4 ;  /* 0x00000004000c7c82 */ /* 0x000fe20008000000 */
[----:B------:R-:W-:-:S08]  /*3570*/  UMOV UR17, UR14 ;  /* 0x0000000e00117c82 */ /* 0x000fd00008000000 */
.L_x_62:
[----:B------:R-:W-:Y:S02]  /*3580*/  UIADD3 UR13, UPT, UPT, UR13, 0x1, URZ ;  /* 0x000000010d0d7890 */ /* 0x000fe4000fffe0ff */
[----:B--2---:R-:W-:Y:S02]  /*3590*/  ULEA UR11, UR17, UR5, 0x3 ;  /* 0x00000005110b7291 */ /* 0x004fe4000f8e18ff */
[----:B------:R-:W-:Y:S01]  /*35a0*/  UISETP.NE.AND UP0, UPT, UR13, URZ, UPT ;  /* 0x000000ff0d00728c */ /* 0x000fe2000bf05270 */
[----:B---3--:R-:W-:Y:S10]  /*35b0*/  @P2 BRA `(.L_x_60) ;  /* 0x00000000000c2947 */ /* 0x008ff40003800000 */
[----:B-1----:R-:W-:Y:S04]  /*35c0*/  SHF.L.U32 R2, R8, 0x1f, RZ ;  /* 0x0000001f08027819 */ /* 0x002fe800000006ff */
[----:B------:R-:W1:Y:S02]  /*35d0*/  SYNCS.PHASECHK.TRANS64.TRYWAIT P0, [UR11], R2 ;  /* 0x00000002ff0075a7 */ /* 0x000e64000800110b */
[----:B-1----:R-:W-:Y:S05]  /*35e0*/  @!P0 BRA `(.L_x_61) ;  /* 0x0000005400948947 */ /* 0x002fea0003800000 */
.L_x_60:
[----:B------:R-:W-:Y:S01]  /*35f0*/  UISETP.NE.AND UP1, UPT, UR12, 0x1, UPT ;  /* 0x000000010c00788c */ /* 0x000fe2000bf25270 */
[----:B------:R-:W-:Y:S01]  /*3600*/  PLOP3.LUT P2, PT, PT, PT, PT, 0x80, 0x8 ;  /* 0x000000000008781c */ /* 0x000fe20003f4f070 */
[----:B------:R-:W-:Y:S02]  /*3610*/  UIADD3 UR14, UPT, UPT, UR17, 0x1, URZ ;  /* 0x00000001110e7890 */ /* 0x000fe4000fffe0ff */
[----:B------:R-:W-:Y:S02]  /*3620*/  ULEA UR64, UR17, UR10, 0xb ;  /* 0x0000000a11407291 */ /* 0x000fe4000f8e58ff */
[----:B------:R-:W-:Y:S01]  /*3630*/  UISETP.NE.AND UP2, UPT, UR14, 0x4, UPT ;  /* 0x000000040e00788c */ /* 0x000fe2000bf45270 */
[----:B------:R-:W-:Y:S01]  /*3640*/  PLOP3.LUT P0, PT, PT, PT, UP1, 0x80, 0x8 ;  /* 0x000000000008781c */ /* 0x000fe20003f0f018 */
[----:B------:R-:W-:Y:S02]  /*3650*/  ULEA UR62, UR17, UR9, 0xa ;  /* 0x00000009113e7291 */ /* 0x000fe4000f8e50ff */
[----:B------:R-:W-:Y:S02]  /*3660*/  USEL UR35, URZ, 0x1, UP2 ;  /* 0x00000001ff237887 */ /* 0x000fe40009000000 */
[----:B------:R-:W-:Y:S02]  /*3670*/  USEL UR14, UR14, URZ, UP2 ;  /* 0x000000ff0e0e7287 */ /* 0x000fe40009000000 */
[----:B------:R-:W-:Y:S02]  /*3680*/  UIADD3 UR60, UPT, UPT, UR64, 0x40, URZ ;  /* 0x00000040403c7890 */ /* 0x000fe4000fffe0ff */
[----:B------:R-:W-:Y:S01]  /*3690*/  @UP1 ULEA UR34, UR14, UR5, 0x3 ;  /* 0x000000050e221291 */ /* 0x000fe2000f8e18ff */
[----:B------:R-:W-:Y:S01]  /*36a0*/  LOP3.LUT R8, R8, UR35, RZ, 0x3c, !PT ;  /* 0x0000002308087c12 */ /* 0x000fe2000f8e3cff */
[----:B------:R-:W-:Y:S02]  /*36b0*/  UIADD3 UR58, UPT, UPT, UR62, 0x2, URZ ;  /* 0x000000023e3a7890 */ /* 0x000fe4000fffe0ff */
[----:B------:R-:W-:Y:S01]  /*36c0*/  UIADD3 UR56, UPT, UPT, UR64, 0x80, URZ ;  /* 0x0000008040387890 */ /* 0x000fe2000fffe0ff */
[----:B-1----:R-:W-:Y:S01]  /*36d0*/  @P0 SHF.L.U32 R0, R8, 0x1f, RZ ;  /* 0x0000001f08000819 */ /* 0x002fe200000006ff */
[----:B------:R-:W-:Y:S02]  /*36e0*/  UIADD3 UR54, UPT, UPT, UR62, 0x4, URZ ;  /* 0x000000043e367890 */ /* 0x000fe4000fffe0ff */
[----:B------:R-:W-:Y:S01]  /*36f0*/  UIADD3 UR52, UPT, UPT, UR64, 0xc0, URZ ;  /* 0x000000c040347890 */ /* 0x000fe2000fffe0ff */
[----:B------:R2:W3:Y:S01]  /*3700*/  @P0 SYNCS.PHASECHK.TRANS64.TRYWAIT P2, [UR34], R0 ;  /* 0x00000000ff0005a7 */ /* 0x0004e20008041122 */
[----:B------:R-:W-:Y:S02]  /*3710*/  UIADD3 UR50, UPT, UPT, UR62, 0x6, URZ ;  /* 0x000000063e327890 */ /* 0x000fe4000fffe0ff */
        /* <DEDUP_REMOVED lines=9> */
[----:B------:R-:W-:Y:S01]  /*37b0*/  UIADD3 UR12, UPT, UPT, UR12, -0x1, URZ ;  /* 0xffffffff0c0c7890 */ /* 0x000fe2000fffe0ff */
[----:B------:R-:W-:Y:S01]  /*37c0*/  UMOV UR65, 0x20004020 ;  /* 0x2000402000417882 */ /* 0x000fe20000000000 */
[----:B------:R-:W-:Y:S01]  /*37d0*/  UMOV UR63, 0x40004040 ;  /* 0x40004040003f7882 */ /* 0x000fe20000000000 */
[----:B------:R-:W-:Y:S01]  /*37e0*/  UMOV UR61, 0x20004020 ;  /* 0x20004020003d7882 */ /* 0x000fe20000000000 */
[----:B------:R2:W-:Y:S01]  /*37f0*/  UTCHMMA gdesc[UR62], gdesc[UR64], tmem[UR7], tmem[UR32], idesc[UR33], UP4 ;  /* 0x00ff20403e0075ea */ /* 0x0005e2000a000007 */
[----:B------:R-:W-:Y:S01]  /*3800*/  UPLOP3.LUT UP4, UPT, UPT, UPT, UPT, 0x80, 0x8 ;  /* 0x000000000008789c */ /* 0x000fe20003f8f070 */
[----:B------:R-:W-:Y:S01]  /*3810*/  UMOV UR59, 0x40004040 ;  /* 0x40004040003b7882 */ /* 0x000fe20000000000 */
[----:B------:R-:W-:Y:S01]  /*3820*/  UMOV UR57, 0x20004020 ;  /* 0x2000402000397882 */ /* 0x000fe20000000000 */
[----:B------:R2:W-:Y:S01]  /*3830*/  UTCHMMA gdesc[UR58], gdesc[UR60], tmem[UR7], tmem[UR30], idesc[UR31], UPT ;  /* 0x00ff1e3c3a0075ea */ /* 0x0005e2000b800007 */
        /* <DEDUP_REMOVED lines=14> */
[----:B------:R-:W-:Y:S01]  /*3920*/  UMOV UR35, 0x40004040 ;  /* 0x4000404000237882 */ /* 0x000fe20000000000 */
[----:B------:R2:W-:Y:S01]  /*3930*/  UTCHMMA gdesc[UR38], gdesc[UR40], tmem[UR7], tmem[UR20], idesc[UR21], UPT ;  /* 0x00ff1428260075ea */ /* 0x0005e2000b800007 */
[----:B------:R2:W-:Y:S01]  /*3940*/  UTCHMMA gdesc[UR34], gdesc[UR36], tmem[UR7], tmem[UR18], idesc[UR19], UPT ;  /* 0x00ff1224220075ea */ /* 0x0005e2000b800007 */
[----:B------:R2:W-:Y:S01]  /*3950*/  UTCBAR [UR11], URZ ;  /* 0x000000ff0b0073e9 */ /* 0x0005e200080000ff */
[----:B------:R-:W-:Y:S01]  /*3960*/  UMOV UR17, UR14 ;  /* 0x0000000e00117c82 */ /* 0x000fe20008000000 */
[----:B------:R-:W-:Y:S05]  /*3970*/  BRA.U UP0, `(.L_x_62) ;  /* 0xfffffffd00007547 */ /* 0x000fea000b83ffff */
.L_x_59:
[----:B------:R-:W-:Y:S01]  /*3980*/  UIADD3 UR15, UPT, UPT, UR15, 0x1, URZ ;  /* 0x000000010f0f7890 */ /* 0x000fe2000fffe0ff */
[C---:B------:R-:W-:Y:S01]  /*3990*/  ISETP.NE.AND P0, PT, R10.reuse, 0x2, PT ;  /* 0x000000020a00780c */ /* 0x040fe20003f05270 */
[----:B--2---:R-:W-:Y:S02]  /*39a0*/  UIADD3 UR7, UPT, UPT, UR6, 0xb0, URZ ;  /* 0x000000b006077890 */ /* 0x004fe4000fffe0ff */
[----:B------:R-:W-:Y:S01]  /*39b0*/  UISETP.NE.AND UP0, UPT, UR15, 0x4, UPT ;  /* 0x000000040f00788c */ /* 0x000fe2000bf05270 */
[----:B-1----:R-:W-:Y:S02]  /*39c0*/  SEL R0, RZ, 0x1, P0 ;  /* 0x00000001ff007807 */ /* 0x002fe40000000000 */
[----:B------:R-:W-:Y:S01]  /*39d0*/  SEL R10, R10, RZ, P0 ;  /* 0x000000ff0a0a7207 */ /* 0x000fe20000000000 */
[----:B------:R-:W-:Y:S01]  /*39e0*/  USEL UR6, URZ, 0x1, UP0 ;  /* 0x00000001ff067887 */ /* 0x000fe20008000000 */
[----:B------:R-:W-:Y:S01]  /*39f0*/  LOP3.LUT R9, R9, R0, RZ, 0x3c, !PT ;  /* 0x0000000009097212 */ /* 0x000fe200078e3cff */
[----:B------:R-:W-:Y:S01]  /*3a00*/  USEL UR15, UR15, URZ, UP0 ;  /* 0x000000ff0f0f7287 */ /* 0x000fe20008000000 */
[----:B------:R1:W-:Y:S03]  /*3a10*/  UTCBAR [UR7], URZ ;  /* 0x000000ff070073e9 */ /* 0x0003e600080000ff */
[----:B------:R-:W-:Y:S01]  /*3a20*/  LOP3.LUT R11, R11, UR6, RZ, 0x3c, !PT ;  /* 0x000000060b0b7c12 */ /* 0x000fe2000f8e3cff */
[----:B------:R-:W-:Y:S07]  /*3a30*/  @P1 BRA `(.L_x_63) ;  /* 0xfffffff800381947 */ /* 0x000fee000383ffff */
[----:B------:R-:W2:Y:S01]  /*3a40*/  S2UR UR4, SR_CgaCtaId ;  /* 0x00000000000479c3 */ /* 0x000ea20000008800 */
[----:B------:R-:W-:Y:S01]  /*3a50*/  ELECT P0, URZ, PT ;  /* 0x0000000000ff782f */ /* 0x000fe20003800000 */
[----:B------:R-:W-:Y:S01]  /*3a60*/  IMAD.MOV.U32 R0, RZ, RZ, 0x1 ;  /* 0x00000001ff007424 */ /* 0x000fe200078e00ff */
[----:B------:R-:W-:Y:S01]  /*3a70*/  UIADD3 UR5, UPT, UPT, UR5, 0xd0, URZ ;  /* 0x000000d005057890 */ /* 0x000fe2000fffe0ff */
[----:B------:R-:W-:Y:S01]  /*3a80*/  SHF.L.U32 R2, R11, 0x1f, RZ ;  /* 0x0000001f0b027819 */ /* 0x000fe200000006ff */
[----:B------:R-:W-:-:S03]  /*3a90*/  UMOV UR6, 0x40 ;  /* 0x0000004000067882 */ /* 0x000fc60000000000 */
[----:B------:R-:W-:Y:S01]  /*3aa0*/  UVIRTCOUNT.DEALLOC.SMPOOL 0x80 ;  /* 0x000000800000784c */ /* 0x000fe20000000000 */
[----:B--2---:R-:W-:Y:S02]  /*3ab0*/  ULEA UR4, UR4, UR6, 0x18 ;  /* 0x0000000604047291 */ /* 0x004fe4000f8ec0ff */
[----:B------:R-:W-:-:S07]  /*3ac0*/  ULEA UR6, UR15, UR5, 0x3 ;  /* 0x000000050f067291 */ /* 0x000fce000f8e18ff */
[----:B------:R2:W-:Y:S02]  /*3ad0*/  @P0 STS.U8 [UR4+0x1c], R0 ;  /* 0x00001c00ff000988 */ /* 0x0005e40008000004 */
[----:B------:R-:W4:Y:S02]  /*3ae0*/  SYNCS.PHASECHK.TRANS64.TRYWAIT P0, [UR6], R2 ;  /* 0x00000002ff0075a7 */ /* 0x000f240008001106 */
[----:B--2-4-:R-:W-:Y:S05]  /*3af0*/  @!P0 BRA `(.L_x_64) ;  /* 0x0000005000688947 */ /* 0x014fea0003800000 */
.L_x_155:
[----:B-1----:R-:W-:-:S04]  /*3b00*/  UIADD3 UR7, UPT, UPT, UR15, 0x1, URZ ;  /* 0x000000010f077890 */ /* 0x002fc8000fffe0ff */
[----:B------:R-:W-:-:S04]  /*3b10*/  UISETP.NE.AND UP0, UPT, UR7, 0x4, UPT ;  /* 0x000000040700788c */ /* 0x000fc8000bf05270 */
[----:B------:R-:W-:Y:S02]  /*3b20*/  USEL UR8, URZ, 0x1, UP0 ;  /* 0x00000001ff087887 */ /* 0x000fe40008000000 */
[----:B------:R-:W-:-:S04]  /*3b30*/  USEL UR7, UR7, URZ, UP0 ;  /* 0x000000ff07077287 */ /* 0x000fc80008000000 */
[----:B------:R-:W-:Y:S01]  /*3b40*/  ULEA UR6, UR7, UR5, 0x3 ;  /* 0x0000000507067291 */ /* 0x000fe2000f8e18ff */
[----:B--2---:R-:W-:-:S04]  /*3b50*/  LOP3.LUT R2, R11, UR8, RZ, 0x3c, !PT ;  /* 0x000000080b027c12 */ /* 0x004fc8000f8e3cff */
[----:B------:R-:W-:-:S04]  /*3b60*/  SHF.L.U32 R3, R2, 0x1f, RZ ;  /* 0x0000001f02037819 */ /* 0x000fc800000006ff */
[----:B------:R-:W1:Y:S02]  /*3b70*/  SYNCS.PHASECHK.TRANS64.TRYWAIT P0, [UR6], R3 ;  /* 0x00000003ff0075a7 */ /* 0x000e640008001106 */
[----:B-1----:R-:W-:Y:S05]  /*3b80*/  @!P0 BRA `(.L_x_65) ;  /* 0x00000050005c8947 */ /* 0x002fea0003800000 */
.L_x_157:
        /* <DEDUP_REMOVED lines=9> */
.L_x_159:
[----:B------:R-:W-:-:S04]  /*3c20*/  UIADD3 UR7, UPT, UPT, UR7, 0x1, URZ ;  /* 0x0000000107077890 */ /* 0x000fc8000fffe0ff */
[----:B------:R-:W-:-:S04]  /*3c30*/  UISETP.NE.AND UP0, UPT, UR7, 0x4, UPT ;  /* 0x000000040700788c */ /* 0x000fc8000bf05270 */
[----:B------:R-:W-:Y:S02]  /*3c40*/  USEL UR6, URZ, 0x1, UP0 ;  /* 0x00000001ff067887 */ /* 0x000fe40008000000 */
[----:B------:R-:W-:-:S04]  /*3c50*/  USEL UR7, UR7, URZ, UP0 ;  /* 0x000000ff07077287 */ /* 0x000fc80008000000 */
[----:B------:R-:W-:Y:S01]  /*3c60*/  ULEA UR7, UR7, UR5, 0x3 ;  /* 0x0000000507077291 */ /* 0x000fe2000f8e18ff */
[----:B------:R-:W-:-:S04]  /*3c70*/  LOP3.LUT R2, R2, UR6, RZ, 0x3c, !PT ;  /* 0x0000000602027c12 */ /* 0x000fc8000f8e3cff */
[----:B------:R-:W-:-:S04]  /*3c80*/  SHF.L.U32 R2, R2, 0x1f, RZ ;  /* 0x0000001f02027819 */ /* 0x000fc800000006ff */
[----:B------:R-:W2:Y:S02]  /*3c90*/  SYNCS.PHASECHK.TRANS64.TRYWAIT P0, [UR7], R2 ;  /* 0x00000002ff0075a7 */ /* 0x000ea40008001107 */
[----:B--2---:R-:W-:Y:S05]  /*3ca0*/  @!P0 BRA `(.L_x_67) ;  /* 0x0000005000448947 */ /* 0x004fea0003800000 */
.L_x_161:
[----:B------:R-:W-:Y:S01]  /*3cb0*/  NOP ;  /* 0x0000000000007918 */ /* 0x000fe20000000000 */
[----:B-1----:R-:W1:Y:S01]  /*3cc0*/  LDS R0, [UR4+0x14] ;  /* 0x00001404ff007984 */ /* 0x002e620008000800 */
[----:B------:R-:W-:Y:S01]  /*3cd0*/  ULOP3.LUT UR6, UR16, 0xffff, URZ, 0xc0, !UPT ;  /* 0x0000ffff10067892 */ /* 0x000fe2000f8ec0ff */
[----:B------:R-:W-:Y:S01]  /*3ce0*/  UMOV UR8, 0xffff ;  /* 0x0000ffff00087882 */ /* 0x000fe20000000000 */
[----:B------:R-:W-:Y:S02]  /*3cf0*/  UMOV UR5, 0x1 ;  /* 0x0000000100057882 */ /* 0x000fe40000000000 */
[----:B------:R-:W-:-:S04]  /*3d00*/  USHF.R.U32.HI UR6, URZ, 0x5, UR6 ;  /* 0x00000005ff067899 */ /* 0x000fc80008011606 */
[----:B------:R-:W-:Y:S02]  /*3d10*/  USHF.L.U32 UR8, UR8, UR6, URZ ;  /* 0x0000000608087299 */ /* 0x000fe400080006ff */
[----:B------:R-:W-:-:S04]  /*3d20*/  USHF.L.U32 UR5, UR5, UR6, URZ ;  /* 0x0000000605057299 */ /* 0x000fc800080006ff */
[----:B-1----:R-:W-:-:S04]  /*3d30*/  LOP3.LUT R0, R0, UR8, RZ, 0xc0, !PT ;  /* 0x0000000800007c12 */ /* 0x002fc8000f8ec0ff */
[----:B------:R-:W-:-:S13]  /*3d40*/  ISETP.NE.AND P0, PT, R0, UR8, PT ;  /* 0x0000000800007c0c */ /* 0x000fda000bf05270 */
[----:B------:R-:W-:Y:S05]  /*3d50*/  @P0 BRA `(.L_x_68) ;  /* 0x0000000000580947 */ /* 0x000fea0003800000 */
[----:B------:R-:W1:Y:S02]  /*3d60*/  LDS R0, [UR4+0x18] ;  /* 0x00001804ff007984 */ /* 0x000e640008000800 */
[----:B-1----:R-:W-:-:S04]  /*3d70*/  LOP3.LUT R0, R0, UR5, RZ, 0xc0, !PT ;  /* 0x0000000500007c12 */ /* 0x002fc8000f8ec0ff */
[----:B------:R-:W-:-:S13]  /*3d80*/  ISETP.NE.AND P0, PT, R0, UR5, PT ;  /* 0x0000000500007c0c */ /* 0x000fda000bf05270 */
[----:B------:R-:W-:Y:S05]  /*3d90*/  @P0 BRA `(.L_x_69) ;  /* 0x00000000003c0947 */ /* 0x000fea0003800000 */
[----:B------:R-:W1:Y:S01]  /*3da0*/  S2R R2, SR_LANEID ;  /* 0x0000000000027919 */ /* 0x000e620000000000 */
[----:B------:R-:W-:Y:S01]  /*3db0*/  ULOP3.LUT UR8, URZ, UR8, URZ, 0x33, !UPT ;  /* 0x00000008ff087292 */ /* 0x000fe2000f8e33ff */
[----:B------:R-:W-:Y:S02]  /*3dc0*/  VOTEU.ANY UR7, UPT, PT ;  /* 0x0000000000077886 */ /* 0x000fe400038e0100 */
[----:B------:R-:W-:-:S03]  /*3dd0*/  UFLO.U32 UR7, UR7 ;  /* 0x00000007000772bd */ /* 0x000fc600080e0000 */
[----:B------:R-:W-:-:S04]  /*3de0*/  IMAD.U32 R0, RZ, RZ, UR8 ;  /* 0x00000008ff007e24 */ /* 0x000fc8000f8e00ff */
[----:B------:R2:W4:Y:S02]  /*3df0*/  REDUX UR6, R0 ;  /* 0x00000000000673c4 */ /* 0x0005240000000000 */
[----:B------:R1:W-:Y:S02]  /*3e00*/  UTCATOMSWS.AND URZ, UR8 ;  /* 0x0000000800ff79e3 */ /* 0x0003e40008000000 */
[----:B-1----:R-:W-:Y:S02]  /*3e10*/  ISETP.EQ.U32.AND P0, PT, R2, UR7, PT ;  /* 0x0000000702007c0c */ /* 0x002fe4000bf02070 */
[----:B--2---:R-:W-:Y:S02]  /*3e20*/  LOP3.LUT R0, RZ, UR5, RZ, 0x33, !PT ;  /* 0x00000005ff007c12 */ /* 0x004fe4000f8e33ff */
[----:B----4-:R-:W-:Y:S02]  /*3e30*/  MOV R2, UR6 ;  /* 0x0000000600027c02 */ /* 0x010fe40008000f00 */
[----:B------:R-:W1:Y:S07]  /*3e40*/  REDUX UR5, R0 ;  /* 0x00000000000573c4 */ /* 0x000e6e0000000000 */
[----:B------:R2:W-:Y:S01]  /*3e50*/  @P0 ATOMS.AND RZ, [UR4+0x14], R2 ;  /* 0x00001402ffff098c */ /* 0x0005e2000a800004 */
[----:B-1----:R-:W-:-:S05]  /*3e60*/  IMAD.U32 R0, RZ, RZ, UR5 ;  /* 0x00000005ff007e24 */ /* 0x002fca000f8e00ff */
[----:B------:R2:W-:Y:S01]  /*3e70*/  @P0 ATOMS.AND RZ, [UR4+0x18], R0 ;  /* 0x00001800ffff098c */ /* 0x0005e2000a800004 */
[----:B------:R-:W-:Y:S05]  /*3e80*/  BRA `(.L_x_70) ;  /* 0x0000000000147947 */ /* 0x000fea0003800000 */
.L_x_69:
[----:B------:R-:W-:Y:S02]  /*3e90*/  MOV R2, 0x3eb0 ;  /* 0x00003eb000027802 */ /* 0x000fe40000000f00 */
[----:B---3-5:R-:W-:Y:S05]  /*3ea0*/  CALL.REL.NOINC `($__internal_0_$__cuda_sm10x_tcgen05_guardrail_trap_col_being_dealloced_not_returned_by_alloc) ;  /* 0x00000054002c7944 */ /* 0x028fea0003c00000 */
[----:B------:R-:W-:Y:S05]  /*3eb0*/  BRA `(.L_x_70) ;  /* 0x0000000000087947 */ /* 0x000fea0003800000 */
.L_x_68:
[----:B------:R-:W-:Y:S02]  /*3ec0*/  MOV R2, 0x3ee0 ;  /* 0x00003ee000027802 */ /* 0x000fe40000000f00 */
[----:B---3-5:R-:W-:Y:S05]  /*3ed0*/  CALL.REL.NOINC `($__internal_2_$__cuda_sm10x_tcgen05_guardrail_trap_unallocated_columns_being_dealloced) ;  /* 0x0000005400387944 */ /* 0x028fea0003c00000 */
.L_x_70:
[----:B------:R-:W-:Y:S01]  /*3ee0*/  NOP ;  /* 0x0000000000007918 */ /* 0x000fe20000000000 */
[----:B------:R-:W-:Y:S05]  /*3ef0*/  EXIT ;  /* 0x000000000000794d */ /* 0x000fea0003800000 */
.L_x_52:
[----:B------:R-:W-:-:S09]  /*3f00*/  UISETP.NE.OR UP2, UPT, UR8, 0x3, !UP2 ;  /* 0x000000030800788c */ /* 0x000fd2000d745670 */
[----:B------:R-:W-:Y:S05]  /*3f10*/  BRA.U UP2, `(.L_x_71) ;  /* 0x0000001102087547 */ /* 0x000fea000b800000 */
[----:B------:R-:W1:Y:S01]  /*3f20*/  LDC R0, c[0x0][0xb30] ;  /* 0x0002cc00ff007b82 */ /* 0x000e620000000800 */
[----:B------:R-:W2:Y:S01]  /*3f30*/  LDCU.64 UR8, c[0x0][0x888] ;  /* 0x00011100ff0877ac */ /* 0x000ea20008000a00 */
[----:B------:R-:W-:Y:S01]  /*3f40*/  IMAD.MOV.U32 R30, RZ, RZ, 0x1 ;  /* 0x00000001ff1e7424 */ /* 0x000fe200078e00ff */
[----:B------:R-:W-:Y:S01]  /*3f50*/  CS2R R28, SRZ ;  /* 0x00000000001c7805 */ /* 0x000fe2000001ff00 */
[----:B------:R-:W-:Y:S01]  /*3f60*/  IMAD.MOV.U32 R25, RZ, RZ, 0x2000 ;  /* 0x00002000ff197424 */ /* 0x000fe200078e00ff */
[----:B------:R-:W4:Y:S03]  /*3f70*/  LDCU.64 UR4, c[0x0][0x890] ;  /* 0x00011200ff0477ac */ /* 0x000f260008000a00 */
[----:B------:R-:W3:Y:S01]  /*3f80*/  LDC R24, c[0x0][0x370] ;  /* 0x0000dc00ff187b82 */ /* 0x000ee20000000800 */
[----:B------:R-:W-:Y:S01]  /*3f90*/  UMOV UR7, 0x400 ;  /* 0x0000040000077882 */ /* 0x000fe20000000000 */
[----:B------:R-:W-:-:S02]  /*3fa0*/  UPLOP3.LUT UP1, UPT, UPT, UPT, UPT, 0x40, 0x4 ;  /* 0x000000000004789c */ /* 0x000fc40003f2e870 */
[----:B------:R-:W-:-:S04]  /*3fb0*/  ULEA UR7, UR37, UR7, 0x18 ;  /* 0x0000000725077291 */ /* 0x000fc8000f8ec0ff */
[----:B------:R-:W3:Y:S01]  /*3fc0*/  LDC R3, c[0x0][0xb0c] ;  /* 0x0002c300ff037b82 */ /* 0x000ee20000000800 */
[----:B------:R-:W-:Y:S02]  /*3fd0*/  UIADD3 UR13, UPT, UPT, UR7, 0x58, URZ ;  /* 0x00000058070d7890 */ /* 0x000fe4000fffe0ff */
[----:B--2---:R-:W-:Y:S02]  /*3fe0*/  UISETP.NE.U32.AND UP2, UPT, UR8, URZ, UPT ;  /* 0x000000ff0800728c */ /* 0x004fe4000bf45070 */
[----:B------:R-:W-:Y:S02]  /*3ff0*/  UIADD3 UR33, UPT, UPT, UR7, 0x40, URZ ;  /* 0x0000004007217890 */ /* 0x000fe4000fffe0ff */
[----:B----4-:R-:W-:Y:S01]  /*4000*/  UISETP.NE.U32.AND UP3, UPT, UR4, URZ, UPT ;  /* 0x000000ff0400728c */ /* 0x010fe2000bf65070 */
[----:B------:R-:W2:Y:S01]  /*4010*/  LDC R18, c[0x0][0xb20] ;  /* 0x0002c800ff127b82 */ /* 0x000ea20000000800 */
[----:B-1----:R-:W-:Y:S01]  /*4020*/  ISETP.NE.AND P1, PT, R0, 0x1, PT ;  /* 0x000000010000780c */ /* 0x002fe20003f25270 */
[----:B------:R-:W-:-:S02]  /*4030*/  UISETP.NE.AND.EX UP2, UPT, UR9, URZ, UPT, UP2 ;  /* 0x000000ff0900728c */ /* 0x000fc4000bf45320 */
[----:B------:R-:W-:Y:S02]  /*4040*/  UIADD3 UR25, UPT, UPT, UR7, 0x48, URZ ;  /* 0x0000004807197890 */ /* 0x000fe4000fffe0ff */
[----:B------:R-:W-:Y:S02]  /*4050*/  UIADD3 UR17, UPT, UPT, UR7, 0x50, URZ ;  /* 0x0000005007117890 */ /* 0x000fe4000fffe0ff */
[----:B-----5:R-:W1:Y:S01]  /*4060*/  LDC.64 R32, c[0x0][0x348] ;  /* 0x0000d200ff207b82 */ /* 0x020e620000000a00 */
[----:B------:R-:W-:Y:S02]  /*4070*/  UPRMT UR13, UR37, 0x654, UR13 ;  /* 0x00000654250d7896 */ /* 0x000fe4000800000d */
[----:B------:R-:W-:-:S05]  /*4080*/  UISETP.NE.AND.EX UP3, UPT, UR5, URZ, UPT, UP3 ;  /* 0x000000ff0500728c */ /* 0x000fca000bf65330 */
[----:B------:R-:W4:Y:S08]  /*4090*/  LDC.64 R16, c[0x0][0xb10] ;  /* 0x0002c400ff107b82 */ /* 0x000f300000000a00 */
[----:B------:R-:W1:Y:S08]  /*40a0*/  LDC.64 R6, c[0x0][0xb18] ;  /* 0x0002c600ff067b82 */ /* 0x000e700000000a00 */
[----:B------:R-:W1:Y:S08]  /*40b0*/  LDC.64 R4, c[0x0][0xb28] ;  /* 0x0002ca00ff047b82 */ /* 0x000e700000000a00 */
[----:B--23--:R-:W1:Y:S02]  /*40c0*/  LDC R19, c[0x0][0x374] ;  /* 0x0000dd00ff137b82 */ /* 0x00ce640000000800 */
.L_x_82:
[C---:B------:R-:W-:Y:S02]  /*40d0*/  LEA R0, R29.reuse, UR7, 0x3 ;  /* 0x000000071d007c11 */ /* 0x040fe4000f8e18ff */
[----:B------:R-:W-:Y:S02]  /*40e0*/  SHF.L.U32 R2, R28, 0x1f, RZ ;  /* 0x0000001f1c027819 */ /* 0x000fe400000006ff */
[----:B------:R-:W-:Y:S02]  /*40f0*/  LEA R20, R29, UR7, 0x4 ;  /* 0x000000071d147c11 */ /* 0x000fe4000f8e20ff */
[----:B--2---:R-:W2:Y:S02]  /*4100*/  SYNCS.PHASECHK.TRANS64.TRYWAIT P0, [R0+URZ+0x90], R2 ;  /* 0x00009002000075a7 */ /* 0x004ea400080011ff */
[----:B--2---:R-:W-:Y:S05]  /*4110*/  @!P0 BRA `(.L_x_72) ;  /* 0x0000004c00408947 */ /* 0x004fea0003800000 */
.L_x_162:
[----:B------:R-:W-:Y:S01]  /*4120*/  ISETP.GE.AND P0, PT, R26, 0x1, PT ;  /* 0x000000011a00780c */ /* 0x000fe20003f06270 */
[----:B------:R-:W3:Y:S01]  /*4130*/  LDS.128 R20, [R20+0x120] ;  /* 0x0001200014147984 */ /* 0x000ee20000000c00 */
[----:B--2---:R-:W-:Y:S01]  /*4140*/  VIADD R0, R0, 0xa0 ;  /* 0x000000a000007836 */ /* 0x004fe20000000000 */
[----:B------:R-:W-:Y:S01]  /*4150*/  @!PT LDS RZ, [RZ] ;  /* 0x00000000fffff984 */ /* 0x000fe20000000800 */
[----:B------:R-:W-:Y:S01]  /*4160*/  @!PT LDS RZ, [RZ] ;  /* 0x00000000fffff984 */ /* 0x000fe20000000800 */
[----:B------:R-:W-:Y:S01]  /*4170*/  @!PT LDS RZ, [RZ] ;  /* 0x00000000fffff984 */ /* 0x000fe20000000800 */
[----:B------:R-:W-:Y:S01]  /*4180*/  @!PT LDS RZ, [RZ] ;  /* 0x00000000fffff984 */ /* 0x000fe20000000800 */
[----:B------:R2:W-:Y:S06]  /*4190*/  MEMBAR.ALL.CTA ;  /* 0x0000000000007992 */ /* 0x0005ec0000008000 */
[----:B--2---:R-:W2:Y:S01]  /*41a0*/  FENCE.VIEW.ASYNC.S ;  /* 0x00000000000073c6 */ /* 0x004ea20000000000 */
[----:B------:R-:W-:Y:S04]  /*41b0*/  PRMT R0, RZ, 0x654, R0 ;  /* 0x00000654ff007816 */ /* 0x000fe80000000000 */
[----:B--2---:R2:W-:Y:S01]  /*41c0*/  SYNCS.ARRIVE.TRANS64.RED.A1T0 RZ, [R0+URZ], RZ ;  /* 0x000000ff00ff79a7 */ /* 0x0045e200081004ff */
[----:B---3--:R-:W-:Y:S11]  /*41d0*/  LOP3.LUT P3, RZ, R22, 0x1, RZ, 0xc0, !PT ;  /* 0x0000000116ff7812 */ /* 0x008ff6000786c0ff */
[----:B------:R-:W-:Y:S02]  /*41e0*/  @!UPT UIADD3 URZ, UPT, UPT, URZ, URZ, URZ ;  /* 0x000000fffffff290 */ /* 0x000fe4000fffe0ff */
[----:B------:R-:W-:Y:S02]  /*41f0*/  @P3 MOV R11, R20 ;  /* 0x00000014000b3202 */ /* 0x000fe40000000f00 */
[----:B------:R-:W-:Y:S01]  /*4200*/  @P3 LOP3.LUT R10, R21, 0xffff, RZ, 0xc0, !PT ;  /* 0x0000ffff150a3812 */ /* 0x000fe200078ec0ff */
[----:B--2---:R-:W-:Y:S06]  /*4210*/  @!P0 BRA `(.L_x_73) ;  /* 0x0000000000a48947 */ /* 0x004fec0003800000 */
[-C--:B-1----:R-:W-:Y:S01]  /*4220*/  IMAD.HI.U32 R0, R19, R7.reuse, RZ ;  /* 0x0000000713007227 */ /* 0x082fe200078e00ff */
[----:B------:R-:W-:Y:S02]  /*4230*/  ISETP.NE.AND P0, PT, R6, 0x1, PT ;  /* 0x000000010600780c */ /* 0x000fe40003f05270 */
[----:B------:R-:W-:Y:S01]  /*4240*/  ISETP.NE.AND P2, PT, R26, 0x1, PT ;  /* 0x000000011a00780c */ /* 0x000fe20003f45270 */
[----:B----4-:R-:W-:Y:S01]  /*4250*/  IMAD.HI.U32 R9, R24, R16, RZ ;  /* 0x0000001018097227 */ /* 0x010fe200078e00ff */
[----:B------:R-:W-:Y:S02]  /*4260*/  SHF.R.U32.HI R0, RZ, R18, R0 ;  /* 0x00000012ff007219 */ /* 0x000fe40000011600 */
[----:B------:R-:W-:Y:S01]  /*4270*/  ISETP.NE.AND P4, PT, R3, 0x1, PT ;  /* 0x000000010300780c */ /* 0x000fe20003f85270 */
[----:B------:R-:W-:Y:S01]  /*4280*/  IMAD.HI.U32 R13, R10, R7, RZ ;  /* 0x000000070a0d7227 */ /* 0x000fe200078e00ff */
[----:B------:R-:W-:Y:S02]  /*4290*/  SHF.R.U32.HI R9, RZ, R17, R9 ;  /* 0x00000011ff097219 */ /* 0x000fe40000011609 */
[----:B------:R-:W-:Y:S01]  /*42a0*/  SEL R0, R19, R0, !P0 ;  /* 0x0000000013007207 */ /* 0x000fe20004000000 */
[----:B------:R-:W-:Y:S01]  /*42b0*/  IMAD.HI.U32 R12, R11, R16, RZ ;  /* 0x000000100b0c7227 */ /* 0x000fe200078e00ff */
[----:B------:R-:W-:Y:S03]  /*42c0*/  SEL R9, R24, R9, !P4 ;  /* 0x0000000918097207 */ /* 0x000fe60006000000 */
[-C--:B------:R-:W-:Y:S01]  /*42d0*/  IMAD.HI.U32 R8, R0, R4.reuse, RZ ;  /* 0x0000000400087227 */ /* 0x080fe200078e00ff */
[----:B------:R-:W-:Y:S03]  /*42e0*/  SHF.R.U32.HI R12, RZ, R17, R12 ;  /* 0x00000011ff0c7219 */ /* 0x000fe6000001160c */
[----:B------:R-:W-:Y:S01]  /*42f0*/  IMAD.HI.U32 R2, R9, R4, RZ ;  /* 0x0000000409027227 */ /* 0x000fe200078e00ff */
[-C--:B------:R-:W-:Y:S02]  /*4300*/  @P2 SHF.R.U32.HI R0, RZ, R5.reuse, R8 ;  /* 0x00000005ff002219 */ /* 0x080fe40000011608 */
[----:B------:R-:W-:Y:S02]  /*4310*/  SHF.R.U32.HI R8, RZ, R18, R13 ;  /* 0x00000012ff087219 */ /* 0x000fe4000001160d */
[----:B------:R-:W-:Y:S01]  /*4320*/  @P2 SHF.R.U32.HI R9, RZ, R5, R2 ;  /* 0x00000005ff092219 */ /* 0x000fe20000011602 */
[----:B------:R-:W-:Y:S01]  /*4330*/  IMAD R0, R26, R0, RZ ;  /* 0x000000001a007224 */ /* 0x000fe200078e02ff */
[----:B------:R-:W-:Y:S02]  /*4340*/  SEL R8, R10, R8, !P0 ;  /* 0x000000080a087207 */ /* 0x000fe40004000000 */
[----:B------:R-:W-:Y:S01]  /*4350*/  SEL R2, R11, R12, !P4 ;  /* 0x0000000c0b027207 */ /* 0x000fe20006000000 */
[----:B------:R-:W-:Y:S01]  /*4360*/  IMAD R12, R26, R9, RZ ;  /* 0x000000091a0c7224 */ /* 0x000fe200078e02ff */
[C---:B------:R-:W-:Y:S01]  /*4370*/  ISETP.GE.AND P0, PT, R8.reuse, R0, PT ;  /* 0x000000000800720c */ /* 0x040fe20003f06270 */
[----:B------:R-:W-:Y:S03]  /*4380*/  IMAD.HI.U32 R0, R8, R4, RZ ;  /* 0x0000000408007227 */ /* 0x000fe600078e00ff */
[----:B------:R-:W-:Y:S02]  /*4390*/  ISETP.GE.OR P0, PT, R2, R12, P0 ;  /* 0x0000000c0200720c */ /* 0x000fe40000706670 */
[-C--:B------:R-:W-:Y:S04]  /*43a0*/  SHF.R.U32.HI R0, RZ, R5.reuse, R0 ;  /* 0x00000005ff007219 */ /* 0x080fe80000011600 */
[----:B------:R-:W-:Y:S05]  /*43b0*/  SEL R13, R8, R0, !P2 ;  /* 0x00000000080d7207 */ /* 0x000fea0005000000 */
[----:B------:R-:W-:Y:S02]  /*43c0*/  IMAD.MOV R12, RZ, RZ, -R13 ;  /* 0x000000ffff0c7224 */ /* 0x000fe400078e0a0d */
[----:B------:R-:W-:Y:S04]  /*43d0*/  @!P0 IMAD.HI.U32 R0, R2, R4, RZ ;  /* 0x0000000402008227 */ /* 0x000fe800078e00ff */
[----:B------:R-:W-:Y:S01]  /*43e0*/  IMAD R12, R26, R12, R8 ;  /* 0x0000000c1a0c7224 */ /* 0x000fe200078e0208 */
[----:B------:R-:W-:Y:S04]  /*43f0*/  @!P0 SHF.R.U32.HI R0, RZ, R5, R0 ;  /* 0x00000005ff008219 */ /* 0x000fe80000011600 */
[----:B------:R-:W-:Y:S04]  /*4400*/  @!P0 SEL R0, R2, R0, !P2 ;  /* 0x0000000002008207 */ /* 0x000fe80005000000 */
[----:B------:R-:W-:Y:S01]  /*4410*/  @!P0 IADD3 R13, PT, PT, R13, -R0, RZ ;  /* 0x800000000d0d8210 */ /* 0x000fe20007ffe0ff */
[----:B------:R-:W-:Y:S01]  /*4420*/  @!P0 IMAD R0, R9, R12, R0 ;  /* 0x0000000c09008224 */ /* 0x000fe200078e0200 */
[----:B------:R-:W-:Y:S01]  /*4430*/  IADD3 R9, PT, PT, -R8, RZ, RZ ;  /* 0x000000ff08097210 */ /* 0x000fe20007ffe1ff */
[--C-:B------:R-:W-:Y:S02]  /*4440*/  IMAD.MOV R12, RZ, RZ, -R2.reuse ;  /* 0x000000ffff0c7224 */ /* 0x100fe400078e0a02 */
[----:B------:R-:W-:Y:S02]  /*4450*/  @!P0 IMAD R8, R13, R26, R2 ;  /* 0x0000001a0d088224 */ /* 0x000fe400078e0202 */
[----:B------:R-:W-:Y:S02]  /*4460*/  @!P0 IMAD.MOV.U32 R2, RZ, RZ, R0 ;  /* 0x000000ffff028224 */ /* 0x000fe400078e0000 */
[----:B------:R-:W-:Y:S02]  /*4470*/  IMAD R11, R3, R12, R11 ;  /* 0x0000000c030b7224 */ /* 0x000fe400078e020b */
[----:B------:R-:W-:Y:S02]  /*4480*/  IMAD R10, R6, R9, R10 ;  /* 0x00000009060a7224 */ /* 0x000fe400078e020a */
[----:B------:R-:W-:Y:S02]  /*4490*/  IMAD R11, R2, R3, R11 ;  /* 0x00000003020b7224 */ /* 0x000fe400078e020b */
[----:B------:R-:W-:Y:S02]  /*44a0*/  IMAD R10, R8, R6, R10 ;  /* 0x00000006080a7224 */ /* 0x000fe400078e020a */
.L_x_73:
[----:B------:R-:W-:Y:S05]  /*44b0*/  BRA.U UP1, `(.L_x_74) ;  /* 0x0000000101107547 */ /* 0x000fea000b800000 */
[----:B------:R-:W-:Y:S04]  /*44c0*/  MOV R2, UR6 ;  /* 0x0000000600027c02 */ /* 0x000fe80008000f00 */
[----:B------:R-:W-:Y:S04]  /*44d0*/  SHF.L.U32 R2, R2, 0x1f, RZ ;  /* 0x0000001f02027819 */ /* 0x000fe800000006ff */
[----:B------:R-:W2:Y:S02]  /*44e0*/  SYNCS.PHASECHK.TRANS64.TRYWAIT P0, [UR7+0x88], R2 ;  /* 0x00008802ff0075a7 */ /* 0x000ea40008001107 */
[----:B--2---:R-:W-:Y:S05]  /*44f0*/  @!P0 BRA `(.L_x_75) ;  /* 0x00000048005c8947 */ /* 0x004fea0003800000 */
.L_x_74:
[----:B------:R-:W-:Y:S02]  /*4500*/  R2UR UR35, R15 ;  /* 0x000000000f2372ca */ /* 0x000fe400000e0000 */
[----:B------:R-:W-:Y:S02]  /*4510*/  R2UR UR34, R14 ;  /* 0x000000000e2272ca */ /* 0x000fe400000e0000 */
[----:B------:R-:W-:Y:S02]  /*4520*/  ISETP.NE.U32.AND P2, PT, RZ, UR4, PT ;  /* 0x00000004ff007c0c */ /* 0x000fe4000bf45070 */
[----:B------:R-:W-:Y:S02]  /*4530*/  SHF.L.U32 R14, R30, 0x1f, RZ ;  /* 0x0000001f1e0e7819 */ /* 0x000fe400000006ff */
[----:B------:R-:W-:Y:S05]  /*4540*/  ISETP.NE.AND.EX P2, PT, RZ, UR5, PT, P2 ;  /* 0x00000005ff007c0c */ /* 0x000fea000bf45320 */
[----:B------:R-:W-:Y:S02]  /*4550*/  USHF.L.U32 UR35, UR35, 0x6, URZ ;  /* 0x0000000623237899 */ /* 0x000fe400080006ff */
[----:B------:R-:W-:Y:S01]  /*4560*/  USHF.L.U32 UR34, UR34, 0x7, URZ ;  /* 0x0000000722227899 */ /* 0x000fe200080006ff */
[----:B------:R-:W-:Y:S11]  /*4570*/  BRA.U !UP3, `(.L_x_76) ;  /* 0x000000010b347547 */ /* 0x000ff6000b800000 */
[----:B------:R-:W-:Y:S01]  /*4580*/  UPLOP3.LUT UP0, UPT, UPT, UPT, UP2, 0x80, 0x8 ;  /* 0x000000000008789c */ /* 0x000fe20003f0f020 */
[----:B--2---:R-:W-:Y:S02]  /*4590*/  HFMA2 R0, -RZ, RZ, 0, 5.9604644775390625e-08 ;  /* 0x00000001ff007431 */ /* 0x004fe400000001ff */
[----:B------:R-:W-:Y:S03]  /*45a0*/  IMAD.MOV.U32 R64, RZ, RZ, 0x1 ;  /* 0x00000001ff407424 */ /* 0x000fe600078e00ff */
[----:B------:R-:W-:Y:S05]  /*45b0*/  PLOP3.LUT P0, PT, PT, PT, UP0, 0x80, 0x8 ;  /* 0x000000000008781c */ /* 0x000fea0003f0f008 */
[----:B------:R-:W2:Y:S01]  /*45c0*/  @UP0 LDCU.64 UR10, c[0x0][0x888] ;  /* 0x00011100ff0a07ac */ /* 0x000ea20008000a00 */
[----:B------:R-:W-:Y:S07]  /*45d0*/  @UP0 UIMAD UR8, UR52, UR4, URZ ;  /* 0x00000004340802a4 */ /* 0x000fee000f8e02ff */
[----:B------:R-:W-:Y:S01]  /*45e0*/  @!P0 PRMT R64, R0, 0x7610, R64 ;  /* 0x0000761000408816 */ /* 0x000fe20000000040 */
[----:B--2---:R-:W-:Y:S03]  /*45f0*/  @UP0 UIMAD.WIDE UR10, UR8, 0x4, UR10 ;  /* 0x00000004080a08a5 */ /* 0x004fe6000f8e020a */
[----:B------:R-:W2:Y:S03]  /*4600*/  @!UP0 LDCU UR8, c[0x0][0x880] ;  /* 0x00011000ff0887ac */ /* 0x000ea60008000800 */
[----:B------:R-:W-:Y:S01]  /*4610*/  IMAD.U32 R8, RZ, RZ, UR10 ;  /* 0x0000000aff087e24 */ /* 0x000fe2000f8e00ff */
[----:B------:R-:W-:Y:S05]  /*4620*/  MOV R9, UR11 ;  /* 0x0000000b00097c02 */ /* 0x000fea0008000f00 */
[----:B------:R3:W5:Y:S02]  /*4630*/  @P0 LDG.E R35, desc[UR46][R8.64] ;  /* 0x0000002e08230981 */ /* 0x000764000c1e1900 */
[----:B--23--:R-:W-:Y:S07]  /*4640*/  @!P0 IMAD.U32 R35, RZ, RZ, UR8 ;  /* 0x00000008ff238e24 */ /* 0x00cfee000f8e00ff */
.L_x_76:
[----:B-----5:R-:W-:Y:S01]  /*4650*/  @!P2 FSETP.EQ.AND P0, PT, R35, RZ, PT ;  /* 0x000000ff2300a20b */ /* 0x020fe20003f02000 */
[----:B------:R-:W-:Y:S01]  /*4660*/  @!UPT UIADD3 URZ, UPT, UPT, URZ, URZ, URZ ;  /* 0x000000fffffff290 */ /* 0x000fe2000fffe0ff */
[----:B------:R-:W-:Y:S11]  /*4670*/  @!P2 BRA `(.L_x_77) ;  /* 0x000000000014a947 */ /* 0x000ff60003800000 */
[----:B------:R-:W-:Y:S02]  /*4680*/  LOP3.LUT P2, RZ, R64, 0xff, RZ, 0xc0, !PT ;  /* 0x000000ff40ff7812 */ /* 0x000fe4000784c0ff */
[----:B------:R-:W-:Y:S04]  /*4690*/  PLOP3.LUT P0, PT, PT, PT, UP0, 0x80, 0x8 ;  /* 0x000000000008781c */ /* 0x000fe80003f0f008 */
[----:B------:R-:W-:Y:S07]  /*46a0*/  PLOP3.LUT P0, PT, P0, PT, PT, 0x8, 0x80 ;  /* 0x000000000080781c */ /* 0x000fee000070e170 */
[----:B------:R-:W-:Y:S11]  /*46b0*/  @P2 FSETP.EQ.AND P0, PT, R35, RZ, PT ;  /* 0x000000ff2300220b */ /* 0x000ff60003f02000 */
[----:B------:R-:W-:Y:S02]  /*46c0*/  @!UPT UIADD3 URZ, UPT, UPT, URZ, URZ, URZ ;  /* 0x000000fffffff290 */ /* 0x000fe4000fffe0ff */
.L_x_77:
[----:B------:R-:W3:Y:S01]  /*46d0*/  SYNCS.PHASECHK.TRANS64.TRYWAIT P2, [UR7+0x60], R14 ;  /* 0x0000600eff0075a7 */ /* 0x000ee20008041107 */
[----:B------:R-:W-:Y:S04]  /*46e0*/  ELECT P4, URZ, PT ;  /* 0x0000000000ff782f */ /* 0x000fe80003880000 */
[----:B------:R-:W-:Y:S11]  /*46f0*/  PLOP3.LUT P4, PT, P0, P4, PT, 0xf2, 0x2f ;  /* 0x00000000002f781c */ /* 0x000ff60000789e72 */
[----:B------:R-:W-:Y:S02]  /*4700*/  @!UPT UIADD3 URZ, UPT, UPT, URZ, URZ, URZ ;  /* 0x000000fffffff290 */ /* 0x000fe4000fffe0ff */
[----:B-1----:R-:W-:Y:S05]  /*4710*/  @!P4 IADD3 R8, P0, PT, R32, 0x580, RZ ;  /* 0x000005802008c810 */ /* 0x002fea0007f1e0ff */
[----:B--2---:R-:W-:Y:S01]  /*4720*/  @!P4 IMAD.X R2, RZ, RZ, R33, P0 ;  /* 0x000000ffff02c224 */ /* 0x004fe200000e0621 */
[----:B---3--:R-:W-:Y:S07]  /*4730*/  @!P2 BRA `(.L_x_78) ;  /* 0x0000004400e4a947 */ /* 0x008fee0003800000 */
.L_x_165:
[----:B------:R-:W-:Y:S01]  /*4740*/  @!P4 R2UR UR8, R2 ;  /* 0x000000000208c2ca */ /* 0x000fe200000e0000 */
[----:B------:R-:W-:Y:S01]  /*4750*/  VOTEU.ALL UP1, P4 ;  /* 0x0000000000ff7886 */ /* 0x000fe20002020000 */
[----:B------:R-:W-:Y:S01]  /*4760*/  @!P4 R2UR UR9, R8 ;  /* 0x000000000809c2ca */ /* 0x000fe200000e0000 */
[----:B-1----:R-:W-:Y:S01]  /*4770*/  @!P4 IMAD.MOV.U32 R0, RZ, RZ, 0x2000 ;  /* 0x00002000ff00c424 */ /* 0x002fe200078e00ff */
[----:B------:R-:W-:Y:S01]  /*4780*/  UMOV UR10, 0x0 ;  /* 0x00000000000a7882 */ /* 0x000fe20000000000 */
[----:B------:R-:W-:Y:S01]  /*4790*/  UMOV UR11, 0x10000000 ;  /* 0x10000000000b7882 */ /* 0x000fe20000000000 */
[----:B------:R-:W-:Y:S01]  /*47a0*/  @!UP1 UIADD3 UR32, UPT, UPT, UR7, 0x400, URZ ;  /* 0x0000040007209890 */ /* 0x000fe2000fffe0ff */
[----:B------:R-:W-:Y:S01]  /*47b0*/  VOTEU.ALL UP1, P4 ;  /* 0x0000000000ff7886 */ /* 0x000fe20002020000 */
[----:B------:R-:W-:Y:S05]  /*47c0*/  UMOV UR36, UR52 ;  /* 0x0000003400247c82 */ /* 0x000fea0008000000 */
[----:B------:R-:W-:Y:S01]  /*47d0*/  IMAD.U32 R9, RZ, RZ, UR8 ;  /* 0x00000008ff097e24 */ /* 0x000fe2000f8e00ff */
[----:B------:R-:W-:Y:S01]  /*47e0*/  UPRMT UR8, UR37, 0x654, UR33 ;  /* 0x0000065425087896 */ /* 0x000fe20008000021 */
[----:B------:R-:W-:Y:S03]  /*47f0*/  IMAD.U32 R8, RZ, RZ, UR9 ;  /* 0x00000009ff087e24 */ /* 0x000fe6000f8e00ff */
[----:B------:R-:W-:Y:S02]  /*4800*/  @!P4 R2UR UR15, R9 ;  /* 0x00000000090fc2ca */ /* 0x000fe400000e0000 */
[----:B------:R-:W-:Y:S02]  /*4810*/  @!P4 R2UR UR14, R8 ;  /* 0x00000000080ec2ca */ /* 0x000fe400000e0000 */
[----:B------:R-:W-:Y:S05]  /*4820*/  @!P4 IADD3 R8, P0, PT, R32, 0x580, RZ ;  /* 0x000005802008c810 */ /* 0x000fea0007f1e0ff */
[----:B------:R-:W-:Y:S06]  /*4830*/  @!P4 IMAD.X R2, RZ, RZ, R33, P0 ;  /* 0x000000ffff02c224 */ /* 0x000fec00000e0621 */
[----:B------:R1:W-:Y:S01]  /*4840*/  @!UP1 UTMALDG.3D [UR32], [UR14], desc[UR10] ;  /* 0x00000a200e0095b4 */ /* 0x0003e20008011000 */
[----:B------:R1:W-:Y:S01]  /*4850*/  @!P4 SYNCS.ARRIVE.TRANS64.RED.A0TR RZ, [UR7+0x40], R0 ;  /* 0x00004000ffffc9a7 */ /* 0x0003e20008300407 */
[----:B------:R-:W-:Y:S01]  /*4860*/  SYNCS.ARRIVE.TRANS64.RED.A1T0 RZ, [UR8], RZ ;  /* 0x000000ffffff79a7 */ /* 0x000fe20008100408 */
[----:B------:R-:W2:Y:S02]  /*4870*/  SYNCS.PHASECHK.TRANS64.TRYWAIT P2, [UR7+0x68], R14 ;  /* 0x0000680eff0075a7 */ /* 0x000ea40008041107 */
[----:B-12---:R-:W-:Y:S05]  /*4880*/  @!P2 BRA `(.L_x_79) ;  /* 0x0000004400a8a947 */ /* 0x006fea0003800000 */
.L_x_167:
[----:B------:R-:W-:Y:S01]  /*4890*/  @!P4 R2UR UR8, R2 ;  /* 0x000000000208c2ca */ /* 0x000fe200000e0000 */
[----:B------:R-:W-:Y:S01]  /*48a0*/  VOTEU.ALL UP1, P4 ;  /* 0x0000000000ff7886 */ /* 0x000fe20002020000 */
[----:B------:R-:W-:Y:S01]  /*48b0*/  @!P4 R2UR UR9, R8 ;  /* 0x000000000809c2ca */ /* 0x000fe200000e0000 */
[----:B-1----:R-:W-:Y:S01]  /*48c0*/  @!P4 IMAD.MOV.U32 R0, RZ, RZ, 0x2000 ;  /* 0x00002000ff00c424 */ /* 0x002fe200078e00ff */
[----:B------:R-:W-:Y:S01]  /*48d0*/  UMOV UR10, 0x0 ;  /* 0x00000000000a7882 */ /* 0x000fe20000000000 */
[----:B------:R-:W-:Y:S01]  /*48e0*/  UMOV UR11, 0x10000000 ;  /* 0x10000000000b7882 */ /* 0x000fe20000000000 */
[----:B------:R-:W-:Y:S02]  /*48f0*/  @!UP1 UIADD3 UR26, UPT, UPT, UR34, 0x20, URZ ;  /* 0x00000020221a9890 */ /* 0x000fe4000fffe0ff */
[----:B------:R-:W-:Y:S01]  /*4900*/  @!UP1 UIADD3 UR24, UPT, UPT, UR7, 0x2400, URZ ;  /* 0x0000240007189890 */ /* 0x000fe2000fffe0ff */
[----:B------:R-:W-:Y:S01]  /*4910*/  VOTEU.ALL UP1, P4 ;  /* 0x0000000000ff7886 */ /* 0x000fe20002020000 */
[----:B------:R-:W-:Y:S01]  /*4920*/  UMOV UR27, UR35 ;  /* 0x00000023001b7c82 */ /* 0x000fe20008000000 */
[----:B------:R-:W-:Y:S02]  /*4930*/  UMOV UR28, UR52 ;  /* 0x00000034001c7c82 */ /* 0x000fe40008000000 */
        /* <DEDUP_REMOVED lines=12> */
.L_x_169:
[----:B------:R-:W2:Y:S01]  /*4a00*/  LDC.64 R12, c[0x0][0xb18] ;  /* 0x0002c600ff0c7b82 */ /* 0x000ea20000000a00 */
[----:B------:R-:W-:Y:S01]  /*4a10*/  @!P4 R2UR UR8, R2 ;  /* 0x000000000208c2ca */ /* 0x000fe200000e0000 */
[----:B------:R-:W-:Y:S01]  /*4a20*/  VOTEU.ALL UP1, P4 ;  /* 0x0000000000ff7886 */ /* 0x000fe20002020000 */
[----:B------:R-:W-:Y:S01]  /*4a30*/  @!P4 R2UR UR9, R8 ;  /* 0x000000000809c2ca */ /* 0x000fe200000e0000 */
[----:B-1----:R-:W-:Y:S01]  /*4a40*/  @!P4 IMAD.MOV.U32 R0, RZ, RZ, 0x2000 ;  /* 0x00002000ff00c424 */ /* 0x002fe200078e00ff */
[----:B------:R-:W-:Y:S03]  /*4a50*/  UMOV UR10, 0x0 ;  /* 0x00000000000a7882 */ /* 0x000fe60000000000 */
[----:B------:R-:W1:Y:S01]  /*4a60*/  @!P1 LDC R2, c[0x0][0xb0c] ;  /* 0x0002c300ff029b82 */ /* 0x000e620000000800 */
[----:B------:R-:W-:Y:S01]  /*4a70*/  @!UP1 UIADD3 UR18, UPT, UPT, UR34, 0x40, URZ ;  /* 0x0000004022129890 */ /* 0x000fe2000fffe0ff */
[----:B------:R-:W-:Y:S01]  /*4a80*/  @P3 SHF.R.U32.HI R27, RZ, 0x10, R21 ;  /* 0x00000010ff1b3819 */ /* 0x000fe20000011615 */
[----:B------:R-:W-:Y:S01]  /*4a90*/  @!UP1 UIADD3 UR16, UPT, UPT, UR7, 0x4400, URZ ;  /* 0x0000440007109890 */ /* 0x000fe2000fffe0ff */
[----:B------:R-:W-:Y:S01]  /*4aa0*/  VIADD R29, R29, 0x1 ;  /* 0x000000011d1d7836 */ /* 0x000fe20000000000 */
[----:B------:R-:W-:Y:S01]  /*4ab0*/  VOTEU.ALL UP1, P4 ;  /* 0x0000000000ff7886 */ /* 0x000fe20002020000 */
[----:B------:R-:W-:Y:S01]  /*4ac0*/  UMOV UR11, 0x10000000 ;  /* 0x10000000000b7882 */ /* 0x000fe20000000000 */
[----:B------:R-:W-:Y:S01]  /*4ad0*/  UMOV UR19, UR35 ;  /* 0x0000002300137c82 */ /* 0x000fe20008000000 */
[----:B------:R-:W-:Y:S01]  /*4ae0*/  IMAD.U32 R9, RZ, RZ, UR8 ;  /* 0x00000008ff097e24 */ /* 0x000fe2000f8e00ff */
[----:B------:R-:W-:Y:S01]  /*4af0*/  UMOV UR20, UR52 ;  /* 0x0000003400147c82 */ /* 0x000fe20008000000 */
[----:B------:R-:W-:Y:S01]  /*4b00*/  IMAD.U32 R8, RZ, RZ, UR9 ;  /* 0x00000009ff087e24 */ /* 0x000fe2000f8e00ff */
[----:B------:R-:W-:Y:S02]  /*4b10*/  UPRMT UR8, UR37, 0x654, UR17 ;  /* 0x0000065425087896 */ /* 0x000fe40008000011 */
[----:B------:R-:W-:Y:S02]  /*4b20*/  @!P4 R2UR UR15, R9 ;  /* 0x00000000090fc2ca */ /* 0x000fe400000e0000 */
[----:B------:R-:W-:Y:S02]  /*4b30*/  @!P4 R2UR UR14, R8 ;  /* 0x00000000080ec2ca */ /* 0x000fe400000e0000 */
[----:B------:R-:W3:Y:S11]  /*4b40*/  LDC.64 R8, c[0x0][0xb10] ;  /* 0x0002c400ff087b82 */ /* 0x000ef60000000a00 */
[----:B------:R1:W-:Y:S01]  /*4b50*/  @!UP1 UTMALDG.3D [UR16], [UR14], desc[UR10] ;  /* 0x00000a100e0095b4 */ /* 0x0003e20008011000 */
[----:B------:R5:W-:Y:S01]  /*4b60*/  @!P4 SYNCS.ARRIVE.TRANS64.RED.A0TR RZ, [UR7+0x50], R0 ;  /* 0x00005000ffffc9a7 */ /* 0x000be20008300407 */
[C---:B---3--:R-:W-:Y:S01]  /*4b70*/  @!P1 IMAD.HI.U32 R8, R11.reuse, R8, RZ ;  /* 0x000000080b089227 */ /* 0x048fe200078e00ff */
[----:B--2---:R-:W-:Y:S02]  /*4b80*/  @!P1 ISETP.NE.AND P0, PT, R12, 0x1, PT ;  /* 0x000000010c00980c */ /* 0x004fe40003f05270 */
[----:B-1----:R-:W-:Y:S01]  /*4b90*/  @!P1 ISETP.NE.AND P2, PT, R2, 0x1, PT ;  /* 0x000000010200980c */ /* 0x002fe20003f45270 */
[----:B------:R-:W-:Y:S01]  /*4ba0*/  SYNCS.ARRIVE.TRANS64.RED.A1T0 RZ, [UR8], RZ ;  /* 0x000000ffffff79a7 */ /* 0x000fe20008100408 */
[C---:B------:R-:W-:Y:S01]  /*4bb0*/  @!P1 IMAD.HI.U32 R13, R10.reuse, R13, RZ ;  /* 0x0000000d0a0d9227 */ /* 0x040fe200078e00ff */
[----:B------:R-:W-:Y:S04]  /*4bc0*/  @!P1 SHF.R.U32.HI R8, RZ, R9, R8 ;  /* 0x00000009ff089219 */ /* 0x000fe80000011608 */
[----:B------:R-:W-:Y:S01]  /*4bd0*/  @!P1 SEL R8, R11, R8, !P2 ;  /* 0x000000080b089207 */ /* 0x000fe20005000000 */
[----:B------:R-:W1:Y:S01]  /*4be0*/  SYNCS.PHASECHK.TRANS64.TRYWAIT P5, [UR7+0x78], R14 ;  /* 0x0000780eff0075a7 */ /* 0x000e6200080a1107 */
[----:B-----5:R-:W2:Y:S02]  /*4bf0*/  @!P1 LDC R0, c[0x0][0xb20] ;  /* 0x0002c800ff009b82 */ /* 0x020ea40000000800 */
[----:B--2---:R-:W-:Y:S04]  /*4c00*/  @!P1 SHF.R.U32.HI R0, RZ, R0, R13 ;  /* 0x00000000ff009219 */ /* 0x004fe8000001160d */
[----:B------:R-:W-:Y:S05]  /*4c10*/  @!P1 SEL R9, R10, R0, !P0 ;  /* 0x000000000a099207 */ /* 0x000fea0004000000 */
[----:B------:R-:W-:Y:S02]  /*4c20*/  @!P1 IMAD.IADD R0, R9, 0x1, -R8 ;  /* 0x0000000109009824 */ /* 0x000fe400078e0a08 */
[----:B------:R-:W-:Y:S02]  /*4c30*/  @!P1 IMAD.IADD R8, R8, 0x1, -R9 ;  /* 0x0000000108089824 */ /* 0x000fe400078e0a09 */
[----:B------:R-:W-:Y:S02]  /*4c40*/  @!P1 IMAD R11, R0, R2, R11 ;  /* 0x00000002000b9224 */ /* 0x000fe400078e020b */
[----:B------:R-:W-:Y:S01]  /*4c50*/  @!P1 IMAD R10, R8, R12, R10 ;  /* 0x0000000c080a9224 */ /* 0x000fe200078e020a */
[----:B-1----:R-:W-:Y:S06]  /*4c60*/  @!P5 BRA `(.L_x_81) ;  /* 0x0000004000e0d947 */ /* 0x002fec0003800000 */
.L_x_171:
[----:B------:R-:W-:Y:S01]  /*4c70*/  @!P4 IADD3 R2, P0, PT, R32, 0x580, RZ ;  /* 0x000005802002c810 */ /* 0x000fe20007f1e0ff */
[----:B------:R-:W-:Y:S01]  /*4c80*/  VOTEU.ALL UP1, P4 ;  /* 0x0000000000ff7886 */ /* 0x000fe20002020000 */
[----:B------:R-:W-:Y:S01]  /*4c90*/  UMOV UR18, 0x0 ;  /* 0x0000000000127882 */ /* 0x000fe20000000000 */
[----:B------:R-:W-:Y:S01]  /*4ca0*/  UMOV UR19, 0x10000000 ;  /* 0x1000000000137882 */ /* 0x000fe20000000000 */
[----:B------:R-:W-:Y:S01]  /*4cb0*/  @!P4 R2UR UR9, R2 ;  /* 0x000000000209c2ca */ /* 0x000fe200000e0000 */
[----:B-1----:R-:W-:Y:S01]  /*4cc0*/  @!P4 IMAD.X R0, RZ, RZ, R33, P0 ;  /* 0x000000ffff00c224 */ /* 0x002fe200000e0621 */
[----:B------:R-:W-:Y:S01]  /*4cd0*/  @!UP1 UIADD3 UR10, UPT, UPT, UR34, 0x60, URZ ;  /* 0x00000060220a9890 */ /* 0x000fe2000fffe0ff */
[----:B------:R-:W-:Y:S01]  /*4ce0*/  ISETP.NE.AND P0, PT, R29, 0x2, PT ;  /* 0x000000021d00780c */ /* 0x000fe20003f05270 */
[----:B------:R-:W-:Y:S01]  /*4cf0*/  UMOV UR11, UR35 ;  /* 0x00000023000b7c82 */ /* 0x000fe20008000000 */
[----:B------:R-:W-:Y:S01]  /*4d00*/  UMOV UR12, UR52 ;  /* 0x00000034000c7c82 */ /* 0x000fe20008000000 */
[----:B------:R-:W-:Y:S01]  /*4d10*/  @!P4 R2UR UR8, R0 ;  /* 0x000000000008c2ca */ /* 0x000fe200000e0000 */
[----:B------:R-:W-:Y:S01]  /*4d20*/  IMAD.IADD R14, R10, 0x1, R62 ;  /* 0x000000010a0e7824 */ /* 0x000fe200078e023e */
[----:B------:R-:W-:Y:S01]  /*4d30*/  @P3 R2UR UR52, R27 ;  /* 0x000000001b3432ca */ /* 0x000fe200000e0000 */
[----:B------:R-:W-:Y:S01]  /*4d40*/  IMAD.IADD R15, R11, 0x1, R63 ;  /* 0x000000010b0f7824 */ /* 0x000fe200078e023f */
[----:B------:R-:W-:Y:S02]  /*4d50*/  SEL R0, RZ, 0x1, P0 ;  /* 0x00000001ff007807 */ /* 0x000fe40000000000 */
[----:B------:R-:W-:Y:S01]  /*4d60*/  LOP3.LUT R30, R30, 0x1, RZ, 0x3c, !PT ;  /* 0x000000011e1e7812 */ /* 0x000fe200078e3cff */
[----:B------:R-:W-:Y:S01]  /*4d70*/  IMAD.U32 R8, RZ, RZ, UR9 ;  /* 0x00000009ff087e24 */ /* 0x000fe2000f8e00ff */
[----:B------:R-:W-:Y:S01]  /*4d80*/  @!UP1 UIADD3 UR9, UPT, UPT, UR7, 0x58, URZ ;  /* 0x0000005807099890 */ /* 0x000fe2000fffe0ff */
[----:B------:R-:W-:Y:S02]  /*4d90*/  LOP3.LUT R28, R28, R0, RZ, 0x3c, !PT ;  /* 0x000000001c1c7212 */ /* 0x000fe400078e3cff */
[----:B------:R-:W-:Y:S02]  /*4da0*/  SEL R29, R29, RZ, P0 ;  /* 0x000000ff1d1d7207 */ /* 0x000fe40000000000 */
[----:B------:R-:W-:Y:S01]  /*4db0*/  IMAD.U32 R9, RZ, RZ, UR8 ;  /* 0x00000008ff097e24 */ /* 0x000fe2000f8e00ff */
[----:B------:R-:W-:Y:S01]  /*4dc0*/  @!P4 R2UR UR14, R8 ;  /* 0x00000000080ec2ca */ /* 0x000fe200000e0000 */
[----:B------:R-:W-:Y:S01]  /*4dd0*/  @!UP1 UIADD3 UR8, UPT, UPT, UR7, 0x6400, URZ ;  /* 0x0000640007089890 */ /* 0x000fe2000fffe0ff */
[----:B------:R-:W-:Y:S02]  /*4de0*/  VOTEU.ALL UP1, P4 ;  /* 0x0000000000ff7886 */ /* 0x000fe40002020000 */
[----:B------:R-:W-:Y:S11]  /*4df0*/  @!P4 R2UR UR15, R9 ;  /* 0x00000000090fc2ca */ /* 0x000ff600000e0000 */
[----:B------:R-:W-:Y:S02]  /*4e00*/  @!UPT UIADD3 URZ, UPT, UPT, URZ, URZ, URZ ;  /* 0x000000fffffff290 */ /* 0x000fe4000fffe0ff */
[----:B------:R2:W-:Y:S01]  /*4e10*/  @!UP1 UTMALDG.3D [UR8], [UR14], desc[UR18] ;  /* 0x000012080e0095b4 */ /* 0x0005e20008011000 */
[----:B------:R2:W-:Y:S01]  /*4e20*/  @!P4 SYNCS.ARRIVE.TRANS64.RED.A0TR RZ, [UR7+0x58], R25 ;  /* 0x00005819ffffc9a7 */ /* 0x0005e20008300407 */
[----:B------:R-:W-:Y:S01]  /*4e30*/  UPLOP3.LUT UP1, UPT, UPT, UPT, UPT, 0x80, 0x8 ;  /* 0x000000000008789c */ /* 0x000fe20003f2f070 */
[----:B------:R-:W-:Y:S01]  /*4e40*/  SYNCS.ARRIVE.TRANS64.RED.A1T0 RZ, [UR13], RZ ;  /* 0x000000ffffff79a7 */ /* 0x000fe2000810040d */
[----:B------:R-:W-:Y:S09]  /*4e50*/  @P3 BRA `(.L_x_82) ;  /* 0xfffffff0009c3947 */ /* 0x000ff2000383ffff */
[----:B------:R-:W-:-:S04]  /*4e60*/  SHF.L.U32 R2, R30, 0x1f, RZ ;  /* 0x0000001f1e027819 */ /* 0x000fc800000006ff */
[----:B------:R-:W1:Y:S02]  /*4e70*/  SYNCS.PHASECHK.TRANS64.TRYWAIT P0, [UR7+0x60], R2 ;  /* 0x00006002ff0075a7 */ /* 0x000e640008001107 */
[----:B-1----:R-:W-:Y:S05]  /*4e80*/  @!P0 BRA `(.L_x_83) ;  /* 0x0000004000708947 */ /* 0x002fea0003800000 */
.L_x_173:
[----:B------:R-:W3:Y:S02]  /*4e90*/  SYNCS.PHASECHK.TRANS64.TRYWAIT P0, [UR7+0x68], R2 ;  /* 0x00006802ff0075a7 */ /* 0x000ee40008001107 */
[----:B---3--:R-:W-:Y:S05]  /*4ea0*/  @!P0 BRA `(.L_x_84) ;  /* 0x0000004000808947 */ /* 0x008fea0003800000 */
.L_x_175:
[----:B------:R-:W3:Y:S02]  /*4eb0*/  SYNCS.PHASECHK.TRANS64.TRYWAIT P0, [UR7+0x70], R2 ;  /* 0x00007002ff0075a7 */ /* 0x000ee40008001107 */
[----:B---3--:R-:W-:Y:S05]  /*4ec0*/  @!P0 BRA `(.L_x_85) ;  /* 0x0000004000908947 */ /* 0x008fea0003800000 */
.L_x_177:
[----:B-1----:R-:W-:-:S07]  /*4ed0*/  MOV R0, UR7 ;  /* 0x0000000700007c02 */ /* 0x002fce0008000f00 */
.L_x_86:
[----:B-1----:R-:W-:-:S04]  /*4ee0*/  SHF.L.U32 R2, R30, 0x1f, RZ ;  /* 0x0000001f1e027819 */ /* 0x002fc800000006ff */
[----:B------:R1:W3:Y:S03]  /*4ef0*/  SYNCS.PHASECHK.TRANS64.TRYWAIT P0, [R0+URZ+0x78], R2 ;  /* 0x00007802000075a7 */ /* 0x0002e600080011ff */
[----:B---3--:R-:W-:Y:S05]  /*4f00*/  @!P0 NANOSLEEP.SYNCS 0x989680 ;  /* 0x009896800000895d */ /* 0x008fea0003900000 */
[----:B------:R-:W3:Y:S02]  /*4f10*/  @!P0 SYNCS.PHASECHK.TRANS64 P0, [R0+URZ+0x78], R2 ;  /* 0x00007802000085a7 */ /* 0x000ee400080010ff */
[----:B--23--:R-:W-:Y:S05]  /*4f20*/  @P0 EXIT ;  /* 0x000000000000094d */ /* 0x00cfea0003800000 */
[----:B------:R-:W-:Y:S05]  /*4f30*/  BRA `(.L_x_86) ;  /* 0xfffffffc00e87947 */ /* 0x000fea000383ffff */
.L_x_71:
[----:B------:R-:W-:-:S06]  /*4f40*/  UISETP.GE.AND UP1, UPT, UR8, 0x4, UPT ;  /* 0x000000040800788c */ /* 0x000fcc000bf26270 */
[----:B------:R-:W-:-:S13]  /*4f50*/  PLOP3.LUT P0, PT, PT, PT, UP1, 0x80, 0x8 ;  /* 0x000000000008781c */ /* 0x000fda0003f0f018 */
[----:B------:R-:W-:Y:S05]  /*4f60*/  @!P0 EXIT ;  /* 0x000000000000894d */ /* 0x000fea0003800000 */
[----:B------:R-:W-:Y:S01]  /*4f70*/  BAR.SYNC.DEFER_BLOCKING 0x6, 0xa0 ;  /* 0x0182800000007b1d */ /* 0x000fe20000010000 */
[C---:B------:R-:W-:Y:S01]  /*4f80*/  IMAD.SHL.U32 R4, R77.reuse, 0x20, RZ ;  /* 0x000000204d047824 */ /* 0x040fe200078e00ff */
[C---:B------:R-:W-:Y:S01]  /*4f90*/  R2P PR, R77.reuse, 0x6 ;  /* 0x000000064d007804 */ /* 0x040fe20000000000 */
[C---:B------:R-:W-:Y:S01]  /*4fa0*/  IMAD.SHL.U32 R68, R77.reuse, 0x4, RZ ;  /* 0x000000044d447824 */ /* 0x040fe200078e00ff */
[----:B------:R-:W-:Y:S01]  /*4fb0*/  CS2R R72, SRZ ;  /* 0x0000000000487805 */ /* 0x000fe2000001ff00 */
[C---:B------:R-:W-:Y:S01]  /*4fc0*/  IMAD.U32 R32, R77.reuse, 0x10000, RZ ;  /* 0x000100004d207824 */ /* 0x040fe200078e00ff */
[----:B------:R-:W-:Y:S02]  /*4fd0*/  UMOV UR36, 0x400 ;  /* 0x0000040000247882 */ /* 0x000fe40000000000 */
[----:B------:R-:W1:Y:S01]  /*4fe0*/  LDC R67, c[0x0][0x370] ;  /* 0x0000dc00ff437b82 */ /* 0x000e620000000800 */
[----:B------:R-:W-:Y:S01]  /*4ff0*/  ULEA UR36, UR37, UR36, 0x18 ;  /* 0x0000002425247291 */ /* 0x000fe2000f8ec0ff */
[C---:B------:R-:W-:Y:S01]  /*5000*/  LOP3.LUT R3, R4.reuse, 0xe0, RZ, 0xc0, !PT ;  /* 0x000000e004037812 */ /* 0x040fe200078ec0ff */
[----:B------:R-:W-:Y:S01]  /*5010*/  IMAD.SHL.U32 R2, R77, 0x10, RZ ;  /* 0x000000104d027824 */ /* 0x000fe200078e00ff */
[----:B------:R-:W-:Y:S01]  /*5020*/  LOP3.LUT R4, R4, 0x100, RZ, 0xc0, !PT ;  /* 0x0000010004047812 */ /* 0x000fe200078ec0ff */
[----:B------:R-:W-:Y:S01]  /*5030*/  UIADD3 UR4, UPT, UPT, UR36, 0x400, URZ ;  /* 0x0000040024047890 */ /* 0x000fe2000fffe0ff */
[----:B------:R-:W-:Y:S01]  /*5040*/  LOP3.LUT R68, R3, 0x1c, R68, 0xf8, !PT ;  /* 0x0000001c03447812 */ /* 0x000fe200078ef844 */
[----:B------:R-:W-:Y:S01]  /*5050*/  IMAD.MOV.U32 R76, RZ, RZ, 0x10 ;  /* 0x00000010ff4c7424 */ /* 0x000fe200078e00ff */
[----:B------:R-:W2:Y:S01]  /*5060*/  LDC R28, c[0x0][0xb0c] ;  /* 0x0002c300ff1c7b82 */ /* 0x000ea20000000800 */
[----:B------:R-:W-:Y:S01]  /*5070*/  SHF.R.U32.HI R3, RZ, 0x2, R77 ;  /* 0x00000002ff037819 */ /* 0x000fe2000001164d */
[----:B------:R-:W-:Y:S01]  /*5080*/  IMAD.MOV.U32 R75, RZ, RZ, 0x20 ;  /* 0x00000020ff4b7424 */ /* 0x000fe200078e00ff */
[----:B------:R-:W-:Y:S01]  /*5090*/  LOP3.LUT R32, R32, 0x600000, RZ, 0xc0, !PT ;  /* 0x0060000020207812 */ /* 0x000fe200078ec0ff */
[----:B------:R-:W-:Y:S01]  /*50a0*/  IMAD.MOV.U32 R74, RZ, RZ, 0x1 ;  /* 0x00000001ff4a7424 */ /* 0x000fe200078e00ff */
[----:B------:R-:W-:Y:S01]  /*50b0*/  LOP3.LUT R2, R4, 0x600, R2, 0xf8, !PT ;  /* 0x0000060004027812 */ /* 0x000fe200078ef802 */
[----:B------:R-:W-:Y:S01]  /*50c0*/  IMAD.MOV.U32 R31, RZ, RZ, RZ ;  /* 0x000000ffff1f7224 */ /* 0x000fe200078e00ff */
[----:B------:R-:W-:Y:S01]  /*50d0*/  LOP3.LUT R68, R68, 0x4, R3, 0x78, !PT ;  /* 0x0000000444447812 */ /* 0x000fe200078e7803 */
[----:B------:R-:W4:Y:S01]  /*50e0*/  LDC R65, c[0x0][0xb20] ;  /* 0x0002c800ff417b82 */ /* 0x000f220000000800 */
[----:B------:R-:W3:Y:S01]  /*50f0*/  LDS R0, [UR36+0x140] ;  /* 0x00014024ff007984 */ /* 0x000ee20008000800 */
[----:B------:R-:W-:Y:S01]  /*5100*/  LOP3.LUT R77, R77, 0x60, RZ, 0xc0, !PT ;  /* 0x000000604d4d7812 */ /* 0x000fe200078ec0ff */
[----:B------:R-:W-:Y:S01]  /*5110*/  IMAD.MOV.U32 R80, RZ, RZ, RZ ;  /* 0x000000ffff507224 */ /* 0x000fe200078e00ff */
[----:B------:R-:W-:Y:S01]  /*5120*/  LOP3.LUT R68, R2, R68, RZ, 0xfc, !PT ;  /* 0x0000004402447212 */ /* 0x000fe200078efcff */
[----:B------:R-:W-:Y:S01]  /*5130*/  IMAD.U32 R70, RZ, RZ, UR4 ;  /* 0x00000004ff467e24 */ /* 0x000fe2000f8e00ff */
[----:B------:R-:W-:Y:S01]  /*5140*/  SEL R76, R76, 0xfffffff0, !P2 ;  /* 0xfffffff04c4c7807 */ /* 0x000fe20005000000 */
[----:B------:R-:W1:Y:S01]  /*5150*/  LDCU.64 UR54, c[0x0][0x348] ;  /* 0x00006900ff3677ac */ /* 0x000e620008000a00 */
[----:B------:R-:W1:Y:S01]  /*5160*/  LDC R27, c[0x0][0xb30] ;  /* 0x0002cc00ff1b7b82 */ /* 0x000e620000000800 */
[----:B------:R-:W-:Y:S01]  /*5170*/  SEL R75, R75, 0xffffffe0, !P1 ;  /* 0xffffffe04b4b7807 */ /* 0x000fe20004800000 */
[----:B------:R-:W1:Y:S01]  /*5180*/  LDCU.64 UR38, c[0x0][0x888] ;  /* 0x00011100ff2677ac */ /* 0x000e620008000a00 */
[----:B------:R-:W1:Y:S05]  /*5190*/  LDCU.64 UR44, c[0x0][0x890] ;  /* 0x00011200ff2c77ac */ /* 0x000e6a0008000a00 */
[----:B------:R-:W1:Y:S01]  /*51a0*/  LDC.64 R60, c[0x0][0xb10] ;  /* 0x0002c400ff3c7b82 */ /* 0x000e620000000a00 */
[----:B------:R-:W-:Y:S01]  /*51b0*/  UMOV UR48, URZ ;  /* 0x000000ff00307c82 */ /* 0x000fe20008000000 */
[----:B------:R-:W-:-:S06]  /*51c0*/  UMOV UR50, URZ ;  /* 0x000000ff00327c82 */ /* 0x000fcc0008000000 */
[----:B------:R-:W1:Y:S08]  /*51d0*/  LDC.64 R24, c[0x0][0xb18] ;  /* 0x0002c600ff187b82 */ /* 0x000e700000000a00 */
[----:B------:R-:W1:Y:S08]  /*51e0*/  LDC.64 R22, c[0x0][0xb28] ;  /* 0x0002ca00ff167b82 */ /* 0x000e700000000a00 */
[----:B------:R-:W1:Y:S01]  /*51f0*/  LDC.64 R58, c[0x0][0x8b0] ;  /* 0x00022c00ff3a7b82 */ /* 0x000e620000000a00 */
[----:B---3--:R-:W-:-:S07]  /*5200*/  IMAD.IADD R32, R0, 0x1, R32 ;  /* 0x0000000100207824 */ /* 0x008fce00078e0220 */
[----:B------:R-:W3:Y:S08]  /*5210*/  LDC.64 R56, c[0x0][0x8a8] ;  /* 0x00022a00ff387b82 */ /* 0x000ef00000000a00 */
[----:B--2-4-:R-:W1:Y:S02]  /*5220*/  LDC R66, c[0x0][0x374] ;  /* 0x0000dd00ff427b82 */ /* 0x014e640000000800 */
.L_x_130:
[----:B------:R-:W-:Y:S02]  /*5230*/  LEA R0, R80, UR36, 0x3 ;  /* 0x0000002450007c11 */ /* 0x000fe4000f8e18ff */
[----:B------:R-:W-:Y:S02]  /*5240*/  SHF.L.U32 R2, R72, 0x1f, RZ ;  /* 0x0000001f48027819 */ /* 0x000fe400000006ff */
[----:B------:R-:W-:Y:S02]  /*5250*/  LEA R16, R80, UR36, 0x4 ;  /* 0x0000002450107c11 */ /* 0x000fe4000f8e20ff */
[----:B------:R-:W2:Y:S02]  /*5260*/  SYNCS.PHASECHK.TRANS64.TRYWAIT P0, [R0+URZ+0x90], R2 ;  /* 0x00009002000075a7 */ /* 0x000ea400080011ff */
[----:B--2---:R-:W-:Y:S05]  /*5270*/  @!P0 BRA `(.L_x_87) ;  /* 0x0000003c00bc8947 */ /* 0x004fea0003800000 */
.L_x_178:
[----:B------:R-:W4:Y:S01]  /*5280*/  LDC.64 R10, c[0x0][0xb10] ;  /* 0x0002c400ff0a7b82 */ /* 0x000f220000000a00 */
[----:B------:R-:W3:Y:S01]  /*5290*/  LDS.128 R16, [R16+0x120] ;  /* 0x0001200010107984 */ /* 0x000ee20000000c00 */
[----:B-1----:R-:W-:Y:S01]  /*52a0*/  ISETP.NE.AND P1, PT, R27, 0x1, PT ;  /* 0x000000011b00780c */ /* 0x002fe20003f25270 */
[----:B--2---:R-:W-:Y:S01]  /*52b0*/  VIADD R0, R0, 0xa0 ;  /* 0x000000a000007836 */ /* 0x004fe20000000000 */
[----:B------:R-:W-:Y:S04]  /*52c0*/  ISETP.GE.AND P0, PT, R26, 0x1, PT ;  /* 0x000000011a00780c */ /* 0x000fe80003f06270 */
[----:B------:R-:W1:Y:S01]  /*52d0*/  LDC.64 R8, c[0x0][0xb18] ;  /* 0x0002c600ff087b82 */ /* 0x000e620000000a00 */
[----:B------:R-:W-:Y:S01]  /*52e0*/  PRMT R0, RZ, 0x654, R0 ;  /* 0x00000654ff007816 */ /* 0x000fe20000000000 */
[----:B------:R-:W-:Y:S01]  /*52f0*/  @!PT LDS RZ, [RZ] ;  /* 0x00000000fffff984 */ /* 0x000fe20000000800 */
[----:B------:R-:W-:Y:S01]  /*5300*/  @!PT LDS RZ, [RZ] ;  /* 0x00000000fffff984 */ /* 0x000fe20000000800 */
[----:B------:R-:W-:Y:S01]  /*5310*/  @!PT LDS RZ, [RZ] ;  /* 0x00000000fffff984 */ /* 0x000fe20000000800 */
[----:B------:R-:W-:Y:S01]  /*5320*/  @!PT LDS RZ, [RZ] ;  /* 0x00000000fffff984 */ /* 0x000fe20000000800 */
[----:B------:R2:W-:Y:S06]  /*5330*/  MEMBAR.ALL.CTA ;  /* 0x0000000000007992 */ /* 0x0005ec0000008000 */
[----:B--2---:R-:W2:Y:S01]  /*5340*/  FENCE.VIEW.ASYNC.S ;  /* 0x00000000000073c6 */ /* 0x004ea20000000000 */
[----:B------:R-:W1:Y:S08]  /*5350*/  @!P1 LDC R12, c[0x0][0xb20] ;  /* 0x0002c800ff0c9b82 */ /* 0x000e700000000800 */
[----:B------:R-:W1:Y:S01]  /*5360*/  @!P1 LDC R7, c[0x0][0xb0c] ;  /* 0x0002c300ff079b82 */ /* 0x000e620000000800 */
[----:B--2---:R2:W-:Y:S01]  /*5370*/  SYNCS.ARRIVE.TRANS64.RED.A1T0 RZ, [R0+URZ], RZ ;  /* 0x000000ff00ff79a7 */ /* 0x0045e200081004ff */
[----:B---3--:R-:W-:Y:S04]  /*5380*/  LOP3.LUT P4, RZ, R18, 0x1, RZ, 0xc0, !PT ;  /* 0x0000000112ff7812 */ /* 0x008fe8000788c0ff */
[----:B------:R-:W-:Y:S09]  /*5390*/  P2R R78, PR, RZ, 0x10 ;  /* 0x00000010ff4e7803 */ /* 0x000ff20000000000 */
[----:B------:R-:W-:Y:S02]  /*53a0*/  @P4 MOV R30, R16 ;  /* 0x00000010001e4202 */ /* 0x000fe40000000f00 */
[----:B------:R-:W-:Y:S01]  /*53b0*/  @P4 LOP3.LUT R29, R17, 0xffff, RZ, 0xc0, !PT ;  /* 0x0000ffff111d4812 */ /* 0x000fe200078ec0ff */
[----:B--2-4-:R-:W-:Y:S06]  /*53c0*/  @!P0 BRA `(.L_x_88) ;  /* 0x0000000000a48947 */ /* 0x014fec0003800000 */
[----:B------:R-:W-:Y:S01]  /*53d0*/  IMAD.HI.U32 R0, R66, R25, RZ ;  /* 0x0000001942007227 */ /* 0x000fe200078e00ff */
[----:B------:R-:W-:Y:S02]  /*53e0*/  ISETP.NE.AND P0, PT, R24, 0x1, PT ;  /* 0x000000011800780c */ /* 0x000fe40003f05270 */
[----:B------:R-:W-:Y:S01]  /*53f0*/  ISETP.NE.AND P2, PT, R26, 0x1, PT ;  /* 0x000000011a00780c */ /* 0x000fe20003f45270 */
[----:B------:R-:W-:Y:S01]  /*5400*/  IMAD.HI.U32 R4, R67, R60, RZ ;  /* 0x0000003c43047227 */ /* 0x000fe200078e00ff */
[----:B------:R-:W-:Y:S02]  /*5410*/  SHF.R.U32.HI R0, RZ, R65, R0 ;  /* 0x00000041ff007219 */ /* 0x000fe40000011600 */
[----:B------:R-:W-:Y:S01]  /*5420*/  ISETP.NE.AND P3, PT, R28, 0x1, PT ;  /* 0x000000011c00780c */ /* 0x000fe20003f65270 */
[----:B------:R-:W-:Y:S01]  /*5430*/  IMAD.HI.U32 R6, R29, R25, RZ ;  /* 0x000000191d067227 */ /* 0x000fe200078e00ff */
[-C--:B------:R-:W-:Y:S02]  /*5440*/  SHF.R.U32.HI R4, RZ, R61.reuse, R4 ;  /* 0x0000003dff047219 */ /* 0x080fe40000011604 */
[----:B------:R-:W-:Y:S01]  /*5450*/  SEL R0, R66, R0, !P0 ;  /* 0x0000000042007207 */ /* 0x000fe20004000000 */
[----:B------:R-:W-:Y:S01]  /*5460*/  IMAD.HI.U32 R5, R30, R60, RZ ;  /* 0x0000003c1e057227 */ /* 0x000fe200078e00ff */
[----:B------:R-:W-:Y:S03]  /*5470*/  SEL R4, R67, R4, !P3 ;  /* 0x0000000443047207 */ /* 0x000fe60005800000 */
[-C--:B------:R-:W-:Y:S01]  /*5480*/  IMAD.HI.U32 R3, R0, R22.reuse, RZ ;  /* 0x0000001600037227 */ /* 0x080fe200078e00ff */
[----:B------:R-:W-:Y:S03]  /*5490*/  SHF.R.U32.HI R5, RZ, R61, R5 ;  /* 0x0000003dff057219 */ /* 0x000fe60000011605 */
[----:B------:R-:W-:Y:S01]  /*54a0*/  IMAD.HI.U32 R2, R4, R22, RZ ;  /* 0x0000001604027227 */ /* 0x000fe200078e00ff */
[----:B------:R-:W-:Y:S02]  /*54b0*/  @P2 SHF.R.U32.HI R0, RZ, R23, R3 ;  /* 0x00000017ff002219 */ /* 0x000fe40000011603 */
[----:B------:R-:W-:Y:S02]  /*54c0*/  SHF.R.U32.HI R3, RZ, R65, R6 ;  /* 0x00000041ff037219 */ /* 0x000fe40000011606 */
[----:B------:R-:W-:Y:S01]  /*54d0*/  @P2 SHF.R.U32.HI R4, RZ, R23, R2 ;  /* 0x00000017ff042219 */ /* 0x000fe20000011602 */
[----:B------:R-:W-:Y:S01]  /*54e0*/  IMAD R0, R26, R0, RZ ;  /* 0x000000001a007224 */ /* 0x000fe200078e02ff */
[----:B------:R-:W-:Y:S02]  /*54f0*/  SEL R3, R29, R3, !P0 ;  /* 0x000000031d037207 */ /* 0x000fe40004000000 */
[----:B------:R-:W-:Y:S01]  /*5500*/  SEL R2, R30, R5, !P3 ;  /* 0x000000051e027207 */ /* 0x000fe20005800000 */
[----:B------:R-:W-:Y:S01]  /*5510*/  IMAD R5, R26, R4, RZ ;  /* 0x000000041a057224 */ /* 0x000fe200078e02ff */
[C---:B------:R-:W-:Y:S01]  /*5520*/  ISETP.GE.AND P0, PT, R3.reuse, R0, PT ;  /* 0x000000000300720c */ /* 0x040fe20003f06270 */
[C---:B------:R-:W-:Y:S03]  /*5530*/  IMAD.HI.U32 R0, R3.reuse, R22, RZ ;  /* 0x0000001603007227 */ /* 0x040fe600078e00ff */
[C---:B------:R-:W-:Y:S02]  /*5540*/  ISETP.GE.OR P0, PT, R2.reuse, R5, P0 ;  /* 0x000000050200720c */ /* 0x040fe40000706670 */
[----:B------:R-:W-:Y:S04]  /*5550*/  SHF.R.U32.HI R0, RZ, R23, R0 ;  /* 0x00000017ff007219 */ /* 0x000fe80000011600 */
[C---:B------:R-:W-:Y:S05]  /*5560*/  SEL R6, R3.reuse, R0, !P2 ;  /* 0x0000000003067207 */ /* 0x040fea0005000000 */
        /* <DEDUP_REMOVED lines=14> */
[----:B------:R-:W-:Y:S07]  /*5650*/  IMAD R29, R3, R24, R29 ;  /* 0x00000018031d7224 */ /* 0x000fee00078e021d */
.L_x_88:
[----:B-1----:R-:W-:Y:S01]  /*5660*/  @!P1 ISETP.NE.AND P0, PT, R8, 0x1, PT ;  /* 0x000000010800980c */ /* 0x002fe20003f05270 */
[----:B------:R-:W-:Y:S01]  /*5670*/  @!P1 IMAD.HI.U32 R2, R29, R9, RZ ;  /* 0x000000091d029227 */ /* 0x000fe200078e00ff */
[----:B------:R-:W-:Y:S01]  /*5680*/  R2UR UR42, R15 ;  /* 0x000000000f2a72ca */ /* 0x000fe200000e0000 */
[----:B------:R-:W-:Y:S01]  /*5690*/  BSSY.RECONVERGENT B6, `(.L_x_89) ;  /* 0x0000031000067945 */ /* 0x000fe20003800200 */
[----:B------:R-:W-:Y:S01]  /*56a0*/  R2UR UR41, R14 ;  /* 0x000000000e2972ca */ /* 0x000fe200000e0000 */
[----:B------:R-:W-:Y:S01]  /*56b0*/  @!P1 IMAD.HI.U32 R0, R30, R10, RZ ;  /* 0x0000000a1e009227 */ /* 0x000fe200078e00ff */
[----:B------:R-:W-:Y:S02]  /*56c0*/  @!P1 SHF.R.U32.HI R2, RZ, R12, R2 ;  /* 0x0000000cff029219 */ /* 0x000fe40000011602 */
[----:B------:R-:W-:Y:S01]  /*56d0*/  @!P1 ISETP.NE.AND P2, PT, R7, 0x1, PT ;  /* 0x000000010700980c */ /* 0x000fe20003f45270 */
[----:B------:R-:W-:Y:S01]  /*56e0*/  VIADD R80, R80, 0x1 ;  /* 0x0000000150507836 */ /* 0x000fe20000000000 */
[----:B------:R-:W-:Y:S02]  /*56f0*/  @!P1 SEL R2, R29, R2, !P0 ;  /* 0x000000021d029207 */ /* 0x000fe40004000000 */
[----:B------:R-:W-:Y:S02]  /*5700*/  @!P1 SHF.R.U32.HI R0, RZ, R11, R0 ;  /* 0x0000000bff009219 */ /* 0x000fe40000011600 */
[----:B------:R-:W-:Y:S01]  /*5710*/  LOP3.LUT P0, RZ, R70, 0x3f0, RZ, 0xc0, !PT ;  /* 0x000003f046ff7812 */ /* 0x000fe2000780c0ff */
[----:B------:R-:W-:Y:S01]  /*5720*/  USHF.L.U32 UR42, UR42, 0x6, URZ ;  /* 0x000000062a2a7899 */ /* 0x000fe200080006ff */
[----:B------:R-:W-:Y:S01]  /*5730*/  @!P1 SEL R3, R30, R0, !P2 ;  /* 0x000000001e039207 */ /* 0x000fe20005000000 */
[----:B------:R-:W-:Y:S01]  /*5740*/  USHF.L.U32 UR41, UR41, 0x7, URZ ;  /* 0x0000000729297899 */ /* 0x000fe200080006ff */
[----:B------:R-:W-:Y:S03]  /*5750*/  @P4 SHF.R.U32.HI R71, RZ, 0x10, R17 ;  /* 0x00000010ff474819 */ /* 0x000fe60000011611 */
[----:B------:R-:W-:Y:S02]  /*5760*/  @!P1 IMAD.IADD R0, R2, 0x1, -R3 ;  /* 0x0000000102009824 */ /* 0x000fe400078e0a03 */
[----:B------:R-:W-:Y:S02]  /*5770*/  @!P1 IMAD.IADD R2, R3, 0x1, -R2 ;  /* 0x0000000103029824 */ /* 0x000fe400078e0a02 */
[----:B------:R-:W-:Y:S02]  /*5780*/  @!P1 IMAD R30, R0, R7, R30 ;  /* 0x00000007001e9224 */ /* 0x000fe400078e021e */
[----:B------:R-:W-:Y:S01]  /*5790*/  @!P1 IMAD R29, R2, R8, R29 ;  /* 0x00000008021d9224 */ /* 0x000fe200078e021d */
[----:B------:R-:W-:Y:S06]  /*57a0*/  @!P0 BRA `(.L_x_90) ;  /* 0x00000000007c8947 */ /* 0x000fec0003800000 */
[----:B------:R-:W1:Y:S01]  /*57b0*/  LDCU.64 UR8, c[0x4][0x80] ;  /* 0x01001000ff0877ac */ /* 0x000e620008000a00 */
[----:B------:R-:W-:Y:S01]  /*57c0*/  MOV R2, 0x0 ;  /* 0x0000000000027802 */ /* 0x000fe20000000f00 */
[----:B------:R-:W-:Y:S02]  /*57d0*/  HFMA2 R12, -RZ, RZ, 0, 5.9604644775390625e-08 ;  /* 0x00000001ff0c7431 */ /* 0x000fe400000001ff */
[----:B------:R-:W-:Y:S01]  /*57e0*/  IMAD.MOV.U32 R8, RZ, RZ, 0x70 ;  /* 0x00000070ff087424 */ /* 0x000fe200078e00ff */
[----:B------:R2:W3:Y:S01]  /*57f0*/  LDC.64 R14, c[0x4][R2] ;  /* 0x01000000020e7b82 */ /* 0x0004e20000000a00 */
[----:B------:R-:W4:Y:S01]  /*5800*/  LDCU.64 UR6, c[0x4][0x88] ;  /* 0x01001100ff0677ac */ /* 0x000f220008000a00 */
[----:B------:R-:W-:Y:S01]  /*5810*/  IMAD.MOV.U32 R13, RZ, RZ, RZ ;  /* 0x000000ffff0d7224 */ /* 0x000fe200078e00ff */
[----:B------:R-:W2:Y:S01]  /*5820*/  LDCU.64 UR4, c[0x4][0x8] ;  /* 0x01000100ff0477ac */ /* 0x000ea20008000a00 */
[----:B-1----:R-:W-:Y:S01]  /*5830*/  MOV R5, UR9 ;  /* 0x0000000900057c02 */ /* 0x002fe20008000f00 */
[----:B------:R-:W-:Y:S01]  /*5840*/  IMAD.U32 R4, RZ, RZ, UR8 ;  /* 0x00000008ff047e24 */ /* 0x000fe2000f8e00ff */
[----:B----4-:R-:W-:Y:S01]  /*5850*/  MOV R7, UR7 ;  /* 0x0000000700077c02 */ /* 0x010fe20008000f00 */
[----:B------:R-:W-:Y:S01]  /*5860*/  IMAD.U32 R6, RZ, RZ, UR6 ;  /* 0x00000006ff067e24 */ /* 0x000fe2000f8e00ff */
[----:B--2---:R-:W-:Y:S01]  /*5870*/  MOV R11, UR5 ;  /* 0x00000005000b7c02 */ /* 0x004fe20008000f00 */
[----:B------:R-:W-:Y:S02]  /*5880*/  IMAD.U32 R10, RZ, RZ, UR4 ;  /* 0x00000004ff0a7e24 */ /* 0x000fe4000f8e00ff */
[----:B------:R-:W-:Y:S07]  /*5890*/  LEPC R20, `(.L_x_91) ;  /* 0x000000001014794e */ /* 0x000fee0000000000 */
[----:B---3-5:R-:W-:Y:S05]  /*58a0*/  CALL.ABS.NOINC R14 ;  /* 0x000000000e007343 */ /* 0x028fea0003c00000 */
.L_x_91:
[----:B------:R-:W1:Y:S01]  /*58b0*/  LDCU.64 UR8, c[0x4][0x80] ;  /* 0x01001000ff0877ac */ /* 0x000e620008000a00 */
[----:B------:R-:W2:Y:S01]  /*58c0*/  LDC.64 R2, c[0x4][R2] ;  /* 0x0100000002027b82 */ /* 0x000ea20000000a00 */
[----:B------:R-:W-:Y:S02]  /*58d0*/  HFMA2 R12, -RZ, RZ, 0, 5.9604644775390625e-08 ;  /* 0x00000001ff0c7431 */ /* 0x000fe400000001ff */
[----:B------:R-:W-:Y:S02]  /*58e0*/  IMAD.MOV.U32 R8, RZ, RZ, 0x70 ;  /* 0x00000070ff087424 */ /* 0x000fe400078e00ff */
[----:B------:R-:W-:Y:S01]  /*58f0*/  IMAD.MOV.U32 R13, RZ, RZ, RZ ;  /* 0x000000ffff0d7224 */ /* 0x000fe200078e00ff */
[----:B------:R-:W3:Y:S01]  /*5900*/  LDCU.64 UR6, c[0x4][0x88] ;  /* 0x01001100ff0677ac */ /* 0x000ee20008000a00 */
[----:B------:R-:W4:Y:S01]  /*5910*/  LDCU.64 UR4, c[0x4][0x8] ;  /* 0x01000100ff0477ac */ /* 0x000f220008000a00 */
[----:B-1----:R-:W-:Y:S02]  /*5920*/  MOV R4, UR8 ;  /* 0x0000000800047c02 */ /* 0x002fe40008000f00 */
[----:B------:R-:W-:Y:S02]  /*5930*/  MOV R5, UR9 ;  /* 0x0000000900057c02 */ /* 0x000fe40008000f00 */
[----:B---3--:R-:W-:Y:S01]  /*5940*/  MOV R7, UR7 ;  /* 0x0000000700077c02 */ /* 0x008fe20008000f00 */
[----:B------:R-:W-:Y:S01]  /*5950*/  IMAD.U32 R6, RZ, RZ, UR6 ;  /* 0x00000006ff067e24 */ /* 0x000fe2000f8e00ff */
[----:B----4-:R-:W-:Y:S01]  /*5960*/  MOV R11, UR5 ;  /* 0x00000005000b7c02 */ /* 0x010fe20008000f00 */
[----:B------:R-:W-:Y:S02]  /*5970*/  IMAD.U32 R10, RZ, RZ, UR4 ;  /* 0x00000004ff0a7e24 */ /* 0x000fe4000f8e00ff */
[----:B------:R-:W-:Y:S07]  /*5980*/  LEPC R20, `(.L_x_90) ;  /* 0x000000001014794e */ /* 0x000fee0000000000 */
[----:B--2---:R-:W-:Y:S05]  /*5990*/  CALL.ABS.NOINC R2 ;  /* 0x0000000002007343 */ /* 0x004fea0003c00000 */
.L_x_90:
[----:B------:R-:W-:Y:S05]  /*59a0*/  BSYNC.RECONVERGENT B6 ;  /* 0x0000000000067941 */ /* 0x000fea0003800200 */
.L_x_89:
[----:B------:R-:W-:Y:S01]  /*59b0*/  ISETP.NE.U32.AND P4, PT, R58, RZ, PT ;  /* 0x000000ff3a00720c */ /* 0x000fe20003f85070 */
[----:B------:R-:W-:Y:S01]  /*59c0*/  UISETP.NE.AND UP2, UPT, UR49, URZ, UPT ;  /* 0x000000ff3100728c */ /* 0x000fe2000bf45270 */
[----:B------:R-:W-:Y:S01]  /*59d0*/  ISETP.NE.U32.AND P2, PT, RZ, UR38, PT ;  /* 0x00000026ff007c0c */ /* 0x000fe2000bf45070 */
[----:B------:R-:W-:Y:S01]  /*59e0*/  UISETP.NE.U32.AND UP1, UPT, UR44, URZ, UPT ;  /* 0x000000ff2c00728c */ /* 0x000fe2000bf25070 */
[----:B------:R-:W-:Y:S01]  /*59f0*/  ISETP.NE.AND.EX P4, PT, R59, RZ, PT, P4 ;  /* 0x000000ff3b00720c */ /* 0x000fe20003f85340 */
[----:B------:R-:W-:Y:S01]  /*5a00*/  UPLOP3.LUT UP0, UPT, UPT, UPT, UPT, 0x40, 0x4 ;  /* 0x000000000004789c */ /* 0x000fe20003f0e870 */
[----:B------:R-:W-:Y:S01]  /*5a10*/  ISETP.NE.AND.EX P2, PT, RZ, UR39, PT, P2 ;  /* 0x00000027ff007c0c */ /* 0x000fe2000bf45320 */
[----:B------:R-:W-:Y:S01]  /*5a20*/  UISETP.NE.AND.EX UP1, UPT, UR45, URZ, UPT, UP1 ;  /* 0x000000ff2d00728c */ /* 0x000fe2000bf25310 */
[----:B------:R-:W-:Y:S04]  /*5a30*/  PLOP3.LUT P1, PT, PT, PT, UP2, 0x80, 0x8 ;  /* 0x000000000008781c */ /* 0x000fe80003f2f028 */
[----:B------:R-:W-:Y:S06]  /*5a40*/  @UP2 UPLOP3.LUT UP0, UPT, UPT, UPT, UP1, 0x80, 0x8 ;  /* 0x000000000008289c */ /* 0x000fec0003f0f010 */
[----:B------:R-:W-:Y:S01]  /*5a50*/  PLOP3.LUT P0, PT, PT, PT, UP0, 0x80, 0x8 ;  /* 0x000000000008781c */ /* 0x000fe20003f0f008 */
[----:B------:R-:W-:Y:S01]  /*5a60*/  @!UPT UIADD3 URZ, UPT, UPT, URZ, URZ, URZ ;  /* 0x000000fffffff290 */ /* 0x000fe2000fffe0ff */
[----:B------:R-:W-:Y:S11]  /*5a70*/  BRA.U !UP1, `(.L_x_92) ;  /* 0x0000000109387547 */ /* 0x000ff6000b800000 */
[----:B------:R-:W-:Y:S01]  /*5a80*/  UISETP.NE.U32.AND UP0, UPT, UR38, URZ, UPT ;  /* 0x000000ff2600728c */ /* 0x000fe2000bf05070 */
[----:B------:R-:W-:Y:S02]  /*5a90*/  HFMA2 R0, -RZ, RZ, 0, 5.9604644775390625e-08 ;  /* 0x00000001ff007431 */ /* 0x000fe400000001ff */
[----:B------:R-:W-:Y:S01]  /*5aa0*/  IMAD.MOV.U32 R64, RZ, RZ, 0x1 ;  /* 0x00000001ff407424 */ /* 0x000fe200078e00ff */
[----:B------:R-:W-:Y:S06]  /*5ab0*/  UISETP.NE.AND.EX UP0, UPT, UR39, URZ, UPT, UP0 ;  /* 0x000000ff2700728c */ /* 0x000fec000bf05300 */
[----:B------:R-:W-:Y:S05]  /*5ac0*/  PLOP3.LUT P3, PT, PT, PT, UP0, 0x80, 0x8 ;  /* 0x000000000008781c */ /* 0x000fea0003f6f008 */
[----:B------:R-:W1:Y:S01]  /*5ad0*/  @UP0 LDCU.64 UR6, c[0x0][0x888] ;  /* 0x00011100ff0607ac */ /* 0x000e620008000a00 */
[----:B------:R-:W-:Y:S07]  /*5ae0*/  @UP0 UIMAD UR4, UR52, UR44, URZ ;  /* 0x0000002c340402a4 */ /* 0x000fee000f8e02ff */
[----:B------:R-:W-:Y:S01]  /*5af0*/  @!P3 PRMT R64, R0, 0x7610, R64 ;  /* 0x000076100040b816 */ /* 0x000fe20000000040 */
[----:B-1----:R-:W-:Y:S03]  /*5b00*/  @UP0 UIMAD.WIDE UR6, UR4, 0x4, UR6 ;  /* 0x00000004040608a5 */ /* 0x002fe6000f8e0206 */
[----:B------:R-:W1:Y:S03]  /*5b10*/  @!UP0 LDCU UR4, c[0x0][0x880] ;  /* 0x00011000ff0487ac */ /* 0x000e660008000800 */
[----:B------:R-:W-:Y:S01]  /*5b20*/  IMAD.U32 R2, RZ, RZ, UR6 ;  /* 0x00000006ff027e24 */ /* 0x000fe2000f8e00ff */
[----:B------:R-:W-:Y:S05]  /*5b30*/  MOV R3, UR7 ;  /* 0x0000000700037c02 */ /* 0x000fea0008000f00 */
[----:B-----5:R2:W5:Y:S02]  /*5b40*/  @P3 LDG.E R35, desc[UR46][R2.64] ;  /* 0x0000002e02233981 */ /* 0x020564000c1e1900 */
[----:B-12---:R-:W-:Y:S02]  /*5b50*/  @!P3 IMAD.U32 R35, RZ, RZ, UR4 ;  /* 0x00000004ff23be24 */ /* 0x006fe4000f8e00ff */
.L_x_92:
[----:B------:R-:W-:Y:S05]  /*5b60*/  @!P4 BRA `(.L_x_93) ;  /* 0x000000000020c947 */ /* 0x000fea0003800000 */
[----:B------:R-:W-:Y:S04]  /*5b70*/  ISETP.NE.U32.AND P3, PT, R56, RZ, PT ;  /* 0x000000ff3800720c */ /* 0x000fe80003f65070 */
[----:B------:R-:W-:Y:S11]  /*5b80*/  ISETP.NE.AND.EX P3, PT, R57, RZ, PT, P3 ;  /* 0x000000ff3900720c */ /* 0x000ff60003f65330 */
[----:B------:R-:W-:Y:S02]  /*5b90*/  @!UPT UIADD3 URZ, UPT, UPT, URZ, URZ, URZ ;  /* 0x000000fffffff290 */ /* 0x000fe4000fffe0ff */
[----:B------:R-:W1:Y:S01]  /*5ba0*/  @P3 LDC.64 R2, c[0x0][0x8a8] ;  /* 0x00022a00ff023b82 */ /* 0x000e620000000a00 */
[----:B------:R-:W-:Y:S04]  /*5bb0*/  @P3 IMAD R0, R58, UR52, RZ ;  /* 0x000000343a003c24 */ /* 0x000fe8000f8e02ff */
[----:B-1----:R-:W-:Y:S05]  /*5bc0*/  @P3 IMAD.WIDE R2, R0, 0x4, R2 ;  /* 0x0000000400023825 */ /* 0x002fea00078e0202 */
[----:B-----5:R1:W5:Y:S02]  /*5bd0*/  @P3 LDG.E R33, desc[UR46][R2.64] ;  /* 0x0000002e02213981 */ /* 0x020364000c1e1900 */
[----:B-1----:R-:W2:Y:S02]  /*5be0*/  @!P3 LDC R33, c[0x0][0x8a0] ;  /* 0x00022800ff21bb82 */ /* 0x002ea40000000800 */
.L_x_93:
[----:B-----5:R-:W-:Y:S01]  /*5bf0*/  FSETP.NEU.AND P3, PT, R35, RZ, PT ;  /* 0x000000ff2300720b */ /* 0x020fe20003f6d000 */
[----:B------:R-:W-:Y:S01]  /*5c00*/  IMAD.SHL.U32 R88, R68, 0x4, RZ ;  /* 0x0000000444587824 */ /* 0x000fe200078e00ff */
[----:B------:R-:W-:Y:S01]  /*5c10*/  SEL R4, RZ, 0xffffffff, P2 ;  /* 0xffffffffff047807 */ /* 0x000fe20001000000 */
[----:B------:R-:W-:Y:S01]  /*5c20*/  BSSY B1, `(.L_x_94) ;  /* 0x0000043000017945 */ /* 0x000fe20003800000 */
[----:B------:R-:W-:Y:S01]  /*5c30*/  @P1 LOP3.LUT P2, RZ, R64, 0xff, RZ, 0xc0, !PT ;  /* 0x000000ff40ff1812 */ /* 0x000fe2000784c0ff */
[----:B------:R-:W-:Y:S01]  /*5c40*/  VIADD R83, R88, UR36 ;  /* 0x0000002458537c36 */ /* 0x000fe20008000000 */
[----:B------:R-:W-:Y:S01]  /*5c50*/  @P1 SEL R0, RZ, 0xffffffff, P3 ;  /* 0xffffffffff001807 */ /* 0x000fe20001800000 */
[----:B------:R-:W-:Y:S01]  /*5c60*/  IMAD.MOV.U32 R89, RZ, RZ, 0x1 ;  /* 0x00000001ff597424 */ /* 0x000fe200078e00ff */
[----:B------:R-:W-:Y:S01]  /*5c70*/  LOP3.LUT R74, R74, 0x1, RZ, 0x3c, !PT ;  /* 0x000000014a4a7812 */ /* 0x000fe200078e3cff */
[----:B------:R-:W-:Y:S01]  /*5c80*/  IMAD.MOV.U32 R87, RZ, RZ, RZ ;  /* 0x000000ffff577224 */ /* 0x000fe200078e00ff */
[----:B------:R-:W-:Y:S02]  /*5c90*/  @P0 SEL R0, R4, R0, !P2 ;  /* 0x0000000004000207 */ /* 0x000fe40005000000 */
[----:B------:R-:W-:Y:S02]  /*5ca0*/  CS2R R46, SRZ ;  /* 0x00000000002e7805 */ /* 0x000fe4000001ff00 */
[----:B------:R-:W-:Y:S02]  /*5cb0*/  LEA R84, R31, UR36, 0x3 ;  /* 0x000000241f547c11 */ /* 0x000fe4000f8e18ff */
[----:B------:R-:W-:Y:S02]  /*5cc0*/  CS2R R44, SRZ ;  /* 0x00000000002c7805 */ /* 0x000fe4000001ff00 */
[----:B------:R-:W-:Y:S02]  /*5cd0*/  @P1 LOP3.LUT R0, R0, 0x1, RZ, 0xc0, !PT ;  /* 0x0000000100001812 */ /* 0x000fe400078ec0ff */
[----:B------:R-:W-:Y:S02]  /*5ce0*/  CS2R R42, SRZ ;  /* 0x00000000002a7805 */ /* 0x000fe4000001ff00 */
[----:B------:R-:W-:Y:S02]  /*5cf0*/  SHF.L.U32 R2, R73, 0x1f, RZ ;  /* 0x0000001f49027819 */ /* 0x000fe400000006ff */
[----:B------:R-:W-:Y:S02]  /*5d00*/  CS2R R40, SRZ ;  /* 0x0000000000287805 */ /* 0x000fe4000001ff00 */
[----:B------:R-:W-:Y:S02]  /*5d10*/  ISETP.NE.U32.OR P6, PT, R0, 0x1, !P1 ;  /* 0x000000010000780c */ /* 0x000fe40004fc5470 */
[----:B------:R-:W-:Y:S02]  /*5d20*/  CS2R R50, SRZ ;  /* 0x0000000000327805 */ /* 0x000fe4000001ff00 */
[----:B------:R-:W-:Y:S02]  /*5d30*/  PLOP3.LUT P2, PT, PT, PT, UP1, 0x80, 0x8 ;  /* 0x000000000008781c */ /* 0x000fe40003f4f018 */
[----:B------:R-:W-:Y:S02]  /*5d40*/  CS2R R48, SRZ ;  /* 0x0000000000307805 */ /* 0x000fe4000001ff00 */
[----:B------:R-:W-:Y:S02]  /*5d50*/  LEA.HI R34, R31, R31, RZ, 0x1 ;  /* 0x0000001f1f227211 */ /* 0x000fe400078f08ff */
[----:B------:R-:W-:Y:S02]  /*5d60*/  CS2R R54, SRZ ;  /* 0x0000000000367805 */ /* 0x000fe4000001ff00 */
[----:B------:R-:W-:Y:S02]  /*5d70*/  LOP3.LUT P4, R79, R64, 0xff, RZ, 0xc0, !PT ;  /* 0x000000ff404f7812 */ /* 0x000fe4000788c0ff */
[----:B------:R-:W-:Y:S02]  /*5d80*/  CS2R R52, SRZ ;  /* 0x0000000000347805 */ /* 0x000fe4000001ff00 */
[----:B------:R-:W-:Y:S01]  /*5d90*/  SEL R3, RZ, 0xffffffff, P3 ;  /* 0xffffffffff037807 */ /* 0x000fe20001800000 */
[----:B------:R-:W-:Y:S01]  /*5da0*/  VIADD R85, R83, 0x400 ;  /* 0x0000040053557836 */ /* 0x000fe20000000000 */
[----:B------:R-:W-:Y:S01]  /*5db0*/  P2R R81, PR, RZ, 0x40 ;  /* 0x00000040ff517803 */ /* 0x000fe20000000000 */
[----:B------:R-:W-:Y:S01]  /*5dc0*/  IMAD.IADD R82, R75, 0x1, R83 ;  /* 0x000000014b527824 */ /* 0x000fe200078e0253 */
[----:B------:R-:W-:Y:S02]  /*5dd0*/  @P6 SHF.L.U32 R0, R74, 0x1f, RZ ;  /* 0x0000001f4a006819 */ /* 0x000fe400000006ff */
[----:B------:R-:W-:Y:S02]  /*5de0*/  @P2 SEL R3, R4, R3, !P4 ;  /* 0x0000000304032207 */ /* 0x000fe40006000000 */
[----:B------:R1:W3:Y:S02]  /*5df0*/  @P6 SYNCS.PHASECHK.TRANS64.TRYWAIT P1, [UR36+0x40], R0 ;  /* 0x00004000ff0065a7 */ /* 0x0002e40008021124 */
[----:B------:R-:W-:Y:S04]  /*5e00*/  LOP3.LUT R3, R3, 0x1, RZ, 0xc0, !PT ;  /* 0x0000000103037812 */ /* 0x000fe800078ec0ff */
[----:B------:R-:W-:Y:S04]  /*5e10*/  ISETP.NE.U32.AND P5, PT, R3, 0x1, PT ;  /* 0x000000010300780c */ /* 0x000fe80003fa5070 */
[----:B------:R-:W-:Y:S01]  /*5e20*/  P2R R90, PR, RZ, 0x20 ;  /* 0x00000020ff5a7803 */ /* 0x000fe20000000000 */
[----:B------:R4:W2:Y:S01]  /*5e30*/  SYNCS.PHASECHK.TRANS64.TRYWAIT P0, [R84+URZ+0xb0], R2 ;  /* 0x0000b002540075a7 */ /* 0x0008a200080011ff */
[C---:B-1----:R-:W-:Y:S01]  /*5e40*/  IMAD.SHL.U32 R0, R34.reuse, 0x40, RZ ;  /* 0x0000004022007824 */ /* 0x042fe200078e00ff */
[----:B------:R-:W-:Y:S04]  /*5e50*/  LOP3.LUT R34, R34, 0xffe, RZ, 0xc0, !PT ;  /* 0x00000ffe22227812 */ /* 0x000fe800078ec0ff */
[----:B------:R-:W-:Y:S01]  /*5e60*/  LOP3.LUT R0, R0, 0xffffff80, RZ, 0xc0, !PT ;  /* 0xffffff8000007812 */ /* 0x000fe200078ec0ff */
[----:B------:R-:W-:Y:S04]  /*5e70*/  IMAD.IADD R34, R31, 0x1, -R34 ;  /* 0x000000011f227824 */ /* 0x000fe800078e0a22 */
[----:B------:R-:W-:Y:S04]  /*5e80*/  IMAD.IADD R0, R32, 0x1, R0 ;  /* 0x0000000120007824 */ /* 0x000fe800078e0200 */
[----:B------:R-:W-:Y:S01]  /*5e90*/  IMAD R34, R34, 0x100000, R0 ;  /* 0x0010000022227824 */ /* 0x000fe200078e0200 */
[----:B---3--:R-:W-:Y:S01]  /*5ea0*/  @P6 SEL R89, RZ, 0x1, !P1 ;  /* 0x00000001ff596807 */ /* 0x008fe20004800000 */
[----:B----4-:R-:W-:Y:S06]  /*5eb0*/  @!P6 BRA `(.L_x_95) ;  /* 0x000000000064e947 */ /* 0x010fec0003800000 */
[----:B------:R-:W-:Y:S01]  /*5ec0*/  @P5 IMAD R5, R76, 0x4, R85 ;  /* 0x000000044c055824 */ /* 0x000fe200078e0255 */
[----:B------:R-:W-:Y:S01]  /*5ed0*/  ISETP.NE.AND P1, PT, R89, RZ, PT ;  /* 0x000000ff5900720c */ /* 0x000fe20003f25270 */
[----:B------:R-:W-:Y:S01]  /*5ee0*/  IMAD.MOV.U32 R46, RZ, RZ, RZ ;  /* 0x000000ffff2e7224 */ /* 0x000fe200078e00ff */
[----:B------:R-:W-:Y:S01]  /*5ef0*/  BSSY B0, `(.L_x_96) ;  /* 0x000000d000007945 */ /* 0x000fe20003800000 */
[----:B------:R-:W-:Y:S01]  /*5f00*/  @P5 IMAD.IADD R4, R75, 0x1, R5 ;  /* 0x000000014b045824 */ /* 0x000fe200078e0205 */
[----:B------:R-:W-:Y:S02]  /*5f10*/  CS2R R42, SRZ ;  /* 0x00000000002a7805 */ /* 0x000fe4000001ff00 */
[----:B------:R-:W-:Y:S02]  /*5f20*/  CS2R R40, SRZ ;  /* 0x0000000000287805 */ /* 0x000fe4000001ff00 */
[----:B------:R-:W-:Y:S02]  /*5f30*/  CS2R R44, SRZ ;  /* 0x00000000002c7805 */ /* 0x000fe4000001ff00 */
[----:B------:R-:W-:Y:S02]  /*5f40*/  CS2R R54, SRZ ;  /* 0x0000000000367805 */ /* 0x000fe4000001ff00 */
[----:B------:R-:W-:Y:S02]  /*5f50*/  CS2R R52, SRZ ;  /* 0x0000000000347805 */ /* 0x000fe4000001ff00 */
[----:B------:R-:W-:Y:S02]  /*5f60*/  CS2R R50, SRZ ;  /* 0x0000000000327805 */ /* 0x000fe4000001ff00 */
[----:B------:R-:W-:Y:S01]  /*5f70*/  CS2R R48, SRZ ;  /* 0x0000000000307805 */ /* 0x000fe2000001ff00 */
[----:B------:R-:W-:Y:S06]  /*5f80*/  @P1 BRA `(.L_x_97) ;  /* 0x00000000000c1947 */ /* 0x000fec0003800000 */
[----:B------:R-:W-:Y:S04]  /*5f90*/  SHF.L.U32 R3, R74, 0x1f, RZ ;  /* 0x0000001f4a037819 */ /* 0x000fe800000006ff */
[----:B------:R-:W1:Y:S02]  /*5fa0*/  SYNCS.PHASECHK.TRANS64.TRYWAIT P1, [UR36+0x40], R3 ;  /* 0x00004003ff0075a7 */ /* 0x000e640008021124 */
[----:B-1----:R-:W-:Y:S05]  /*5fb0*/  @!P1 BRA `(.L_x_98) ;  /* 0x0000003000809947 */ /* 0x002fea0003800000 */
.L_x_97:
[----:B------:R-:W-:Y:S05]  /*5fc0*/  BSYNC B0 ;  /* 0x0000000000007941 */ /* 0x000fea0003800000 */
.L_x_96:
[----:B------:R-:W-:Y:S01]  /*5fd0*/  ISETP.NE.AND P1, PT, R90, RZ, PT ;  /* 0x000000ff5a00720c */ /* 0x000fe20003f25270 */
[----:B------:R-:W-:Y:S11]  /*5fe0*/  HFMA2 R87, -RZ, RZ, 0, 5.9604644775390625e-08 ;  /* 0x00000001ff577431 */ /* 0x000ff600000001ff */
[----:B------:R-:W-:Y:S01]  /*5ff0*/  @!UPT UIADD3 URZ, UPT, UPT, URZ, URZ, URZ ;  /* 0x000000fffffff290 */ /* 0x000fe2000fffe0ff */
[----:B------:R-:W-:Y:S05]  /*6000*/  @P1 WARPSYNC.ALL ;  /* 0x0000000000001948 */ /* 0x000fea0003800000 */
[----:B------:R3:W4:Y:S04]  /*6010*/  @P1 LDSM.16.M88.4 R40, [R5] ;  /* 0x000000000528183b */ /* 0x0007280000000200 */
[----:B------:R3:W1:Y:S04]  /*6020*/  @P1 LDSM.16.M88.4 R44, [R4] ;  /* 0x00000000042c183b */ /* 0x0006680000000200 */
[----:B------:R3:W1:Y:S04]  /*6030*/  @P1 LDSM.16.M88.4 R52, [R88+UR36+0x400] ;  /* 0x000400245834183b */ /* 0x0006680008000200 */
[----:B------:R3:W1:Y:S02]  /*6040*/  @P1 LDSM.16.M88.4 R48, [R82+0x400] ;  /* 0x000400005230183b */ /* 0x0006640000000200 */
.L_x_95:
[----:B------:R-:W-:Y:S05]  /*6050*/  BSYNC B1 ;  /* 0x0000000000017941 */ /* 0x000fea0003800000 */
.L_x_94:
[----:B-1----:R-:W-:Y:S04]  /*6060*/  SHF.R.U32.HI R0, RZ, 0x15, R34 ;  /* 0x00000015ff007819 */ /* 0x002fe80000011622 */
[----:B------:R-:W-:Y:S01]  /*6070*/  LOP3.LUT P1, RZ, R0, 0x3, R69, 0x48, !PT ;  /* 0x0000000300ff7812 */ /* 0x000fe20007824845 */
[----:B------:R-:W-:Y:S01]  /*6080*/  @!UPT UIADD3 URZ, UPT, UPT, URZ, URZ, URZ ;  /* 0x000000fffffff290 */ /* 0x000fe2000fffe0ff */
[----:B--2---:R-:W-:Y:S11]  /*6090*/  @P0 BRA `(.L_x_99) ;  /* 0x0000000000080947 */ /* 0x004ff60003800000 */
[----:B------:R-:W1:Y:S02]  /*60a0*/  SYNCS.PHASECHK.TRANS64.TRYWAIT P0, [R84+URZ+0xb0], R2 ;  /* 0x0000b002540075a7 */ /* 0x000e6400080011ff */
[----:B-1----:R-:W-:Y:S05]  /*60b0*/  @!P0 BRA `(.L_x_100) ;  /* 0x0000003000588947 */ /* 0x002fea0003800000 */
.L_x_99:
[----:B------:R-:W-:Y:S05]  /*60c0*/  @!P1 BRA `(.L_x_101) ;  /* 0x0000000000409947 */ /* 0x000fea0003800000 */
[----:B------:R-:W3:Y:S01]  /*60d0*/  LDCU.64 UR8, c[0x4][0x70] ;  /* 0x01000e00ff0877ac */ /* 0x000ee20008000a00 */
[----:B------:R-:W-:Y:S01]  /*60e0*/  MOV R3, 0x0 ;  /* 0x0000000000037802 */ /* 0x000fe20000000f00 */
[----:B------:R-:W-:Y:S02]  /*60f0*/  HFMA2 R12, -RZ, RZ, 0, 5.9604644775390625e-08 ;  /* 0x00000001ff0c7431 */ /* 0x000fe400000001ff */
[----:B------:R-:W-:Y:S02]  /*6100*/  IMAD.MOV.U32 R8, RZ, RZ, 0x192 ;  /* 0x00000192ff087424 */ /* 0x000fe400078e00ff */
[----:B------:R-:W-:Y:S01]  /*6110*/  IMAD.MOV.U32 R13, RZ, RZ, RZ ;  /* 0x000000ffff0d7224 */ /* 0x000fe200078e00ff */
[----:B------:R-:W2:Y:S01]  /*6120*/  LDCU.64 UR6, c[0x4][0x78] ;  /* 0x01000f00ff0677ac */ /* 0x000ea20008000a00 */
[----:B-1----:R-:W1:Y:S01]  /*6130*/  LDC.64 R2, c[0x4][R3] ;  /* 0x0100000003027b82 */ /* 0x002e620000000a00 */
[----:B------:R-:W5:Y:S01]  /*6140*/  LDCU.64 UR4, c[0x4][0x10] ;  /* 0x01000200ff0477ac */ /* 0x000f620008000a00 */
[----:B---3--:R-:W-:Y:S01]  /*6150*/  MOV R5, UR9 ;  /* 0x0000000900057c02 */ /* 0x008fe20008000f00 */
[----:B------:R-:W-:Y:S01]  /*6160*/  IMAD.U32 R4, RZ, RZ, UR8 ;  /* 0x00000008ff047e24 */ /* 0x000fe2000f8e00ff */
[----:B--2---:R-:W-:Y:S01]  /*6170*/  MOV R7, UR7 ;  /* 0x0000000700077c02 */ /* 0x004fe20008000f00 */
[----:B------:R-:W-:Y:S01]  /*6180*/  IMAD.U32 R6, RZ, RZ, UR6 ;  /* 0x00000006ff067e24 */ /* 0x000fe2000f8e00ff */
[----:B-----5:R-:W-:Y:S01]  /*6190*/  MOV R11, UR5 ;  /* 0x00000005000b7c02 */ /* 0x020fe20008000f00 */
[----:B------:R-:W-:Y:S02]  /*61a0*/  IMAD.U32 R10, RZ, RZ, UR4 ;  /* 0x00000004ff0a7e24 */ /* 0x000fe4000f8e00ff */
[----:B------:R-:W-:Y:S07]  /*61b0*/  LEPC R20, `(.L_x_101) ;  /* 0x000000001014794e */ /* 0x000fee0000000000 */
[----:B-1--4-:R-:W-:Y:S05]  /*61c0*/  CALL.ABS.NOINC R2 ;  /* 0x0000000002007343 */ /* 0x012fea0003c00000 */
.L_x_101:
[----:B------:R-:W-:Y:S01]  /*61d0*/  LOP3.LUT R20, R52, 0xffffe000, RZ, 0xc0, !PT ;  /* 0xffffe00034147812 */ /* 0x000fe200078ec0ff */
[----:B------:R-:W-:Y:S05]  /*61e0*/  WARPSYNC.ALL ;  /* 0x0000000000007948 */ /* 0x000fea0003800000 */
[----:B------:R-:W-:Y:S01]  /*61f0*/  R2UR UR4, R34 ;  /* 0x00000000220472ca */ /* 0x000fe200000e0000 */
[----:B------:R-:W-:Y:S01]  /*6200*/  IMAD.SHL.U32 R91, R76, 0x4, RZ ;  /* 0x000000044c5b7824 */ /* 0x000fe200078e00ff */
[----:B------:R-:W-:Y:S01]  /*6210*/  LOP3.LUT R21, R53, 0xffffe000, RZ, 0xc0, !PT ;  /* 0xffffe00035157812 */ /* 0x000fe200078ec0ff */
[----:B------:R-:W-:Y:S01]  /*6220*/  BSSY.RECONVERGENT B0, `(.L_x_102) ;  /* 0x0000059000007945 */ /* 0x000fe20003800200 */
[----:B------:R-:W-:Y:S02]  /*6230*/  ISETP.NE.AND P0, PT, R77, RZ, PT ;  /* 0x000000ff4d00720c */ /* 0x000fe40003f05270 */
[----:B------:R-:W-:Y:S05]  /*6240*/  IADD3 R85, PT, PT, R85, R91, RZ ;  /* 0x0000005b55557210 */ /* 0x000fea0007ffe0ff */
[----:B------:R-:W-:Y:S02]  /*6250*/  IMAD.IADD R86, R75, 0x1, R85 ;  /* 0x000000014b567824 */ /* 0x000fe400078e0255 */
[----:B---3--:R-:W2:Y:S02]  /*6260*/  LDTM.16dp128bit.x8 R4, tmem[UR4] ;  /* 0x00000004000479ee */ /* 0x008ea40008180000 */
[C---:B--2---:R-:W-:Y:S01]  /*6270*/  FMUL R0, R33.reuse, R4 ;  /* 0x0000000421007220 */ /* 0x044fe20000400000 */
[C---:B-1----:R-:W-:Y:S01]  /*6280*/  FMUL R2, R33.reuse, R5 ;  /* 0x0000000521027220 */ /* 0x042fe20000400000 */
[C---:B------:R-:W-:Y:S01]  /*6290*/  FMUL R3, R33.reuse, R6 ;  /* 0x0000000621037220 */ /* 0x040fe20000400000 */
[----:B------:R-:W-:Y:S01]  /*62a0*/  FMUL R4, R33, R8 ;  /* 0x0000000821047220 */ /* 0x000fe20000400000 */
[C---:B------:R-:W-:Y:S01]  /*62b0*/  FFMA R36, R35.reuse, R20, R0 ;  /* 0x0000001423247223 */ /* 0x040fe20000000000 */
[----:B------:R-:W-:Y:S01]  /*62c0*/  LOP3.LUT R0, R54, 0xffffe000, RZ, 0xc0, !PT ;  /* 0xffffe00036007812 */ /* 0x000fe200078ec0ff */
[----:B------:R-:W-:Y:S01]  /*62d0*/  FFMA R37, R35, R21, R2 ;  /* 0x0000001523257223 */ /* 0x000fe20000000002 */
[----:B------:R-:W-:Y:S01]  /*62e0*/  LOP3.LUT R2, R55, 0xffffe000, RZ, 0xc0, !PT ;  /* 0xffffe00037027812 */ /* 0x000fe200078ec0ff */
[C---:B------:R-:W-:Y:S01]  /*62f0*/  FMUL R5, R33.reuse, R9 ;  /* 0x0000000921057220 */ /* 0x040fe20000400000 */
[----:B------:R-:W-:Y:S01]  /*6300*/  F2FP.TF32.F32.PACK_B R36, R36 ;  /* 0x00000024ff24723e */ /* 0x000fe200024050ff */
[C---:B------:R-:W-:Y:S01]  /*6310*/  FMUL R8, R33.reuse, R12 ;  /* 0x0000000c21087220 */ /* 0x040fe20000400000 */
[----:B------:R-:W-:Y:S01]  /*6320*/  F2FP.TF32.F32.PACK_B R37, R37 ;  /* 0x00000025ff25723e */ /* 0x000fe200024050ff */
[C---:B------:R-:W-:Y:S01]  /*6330*/  FMUL R9, R33.reuse, R13 ;  /* 0x0000000d21097220 */ /* 0x040fe20000400000 */
[C---:B------:R-:W-:Y:S01]  /*6340*/  FMUL R12, R33.reuse, R16 ;  /* 0x00000010210c7220 */ /* 0x040fe20000400000 */
[----:B------:R-:W-:Y:S01]  /*6350*/  LOP3.LUT R16, R48, 0xffffe000, RZ, 0xc0, !PT ;  /* 0xffffe00030107812 */ /* 0x000fe200078ec0ff */
[C---:B------:R-:W-:Y:S01]  /*6360*/  FMUL R7, R33.reuse, R7 ;  /* 0x0000000721077220 */ /* 0x040fe20000400000 */
[----:B------:R-:W-:Y:S01]  /*6370*/  FMUL R13, R33, R17 ;  /* 0x00000011210d7220 */ /* 0x000fe20000400000 */
[----:B------:R-:W-:Y:S01]  /*6380*/  LOP3.LUT R17, R49, 0xffffe000, RZ, 0xc0, !PT ;  /* 0xffffe00031117812 */ /* 0x000fe200078ec0ff */
[----:B------:R-:W-:Y:S01]  /*6390*/  FFMA R38, R35, R0, R3 ;  /* 0x0000000023267223 */ /* 0x000fe20000000003 */
[----:B------:R-:W-:Y:S01]  /*63a0*/  LOP3.LUT R0, R50, 0xffffe000, RZ, 0xc0, !PT ;  /* 0xffffe00032007812 */ /* 0x000fe200078ec0ff */
[----:B------:R-:W-:Y:S01]  /*63b0*/  FMUL R6, R33, R10 ;  /* 0x0000000a21067220 */ /* 0x000fe20000400000 */
[----:B----4-:R-:W-:Y:S01]  /*63c0*/  LOP3.LUT R3, R41, 0xffffe000, RZ, 0xc0, !PT ;  /* 0xffffe00029037812 */ /* 0x010fe200078ec0ff */
[----:B------:R-:W-:Y:S01]  /*63d0*/  FFMA R39, R35, R2, R7 ;  /* 0x0000000223277223 */ /* 0x000fe20000000007 */
[----:B------:R-:W-:Y:S01]  /*63e0*/  LOP3.LUT R2, R51, 0xffffe000, RZ, 0xc0, !PT ;  /* 0xffffe00033027812 */ /* 0x000fe200078ec0ff */
[C---:B------:R-:W-:Y:S01]  /*63f0*/  FFMA R4, R35.reuse, R16, R4 ;  /* 0x0000001023047223 */ /* 0x040fe20000000004 */
[----:B------:R-:W-:Y:S01]  /*6400*/  LOP3.LUT R16, R42, 0xffffe000, RZ, 0xc0, !PT ;  /* 0xffffe0002a107812 */ /* 0x000fe200078ec0ff */
[C---:B------:R-:W-:Y:S01]  /*6410*/  FFMA R5, R35.reuse, R17, R5 ;  /* 0x0000001123057223 */ /* 0x040fe20000000005 */
[----:B------:R-:W-:Y:S01]  /*6420*/  F2FP.TF32.F32.PACK_B R38, R38 ;  /* 0x00000026ff26723e */ /* 0x000fe200024050ff */
[----:B------:R-:W-:Y:S01]  /*6430*/  FFMA R6, R35, R0, R6 ;  /* 0x0000000023067223 */ /* 0x000fe20000000006 */
[----:B------:R-:W-:Y:S01]  /*6440*/  LOP3.LUT R0, R40, 0xffffe000, RZ, 0xc0, !PT ;  /* 0xffffe00028007812 */ /* 0x000fe200078ec0ff */
[C---:B------:R-:W-:Y:S01]  /*6450*/  FMUL R11, R33.reuse, R11 ;  /* 0x0000000b210b7220 */ /* 0x040fe20000400000 */
[----:B------:R-:W-:Y:S01]  /*6460*/  F2FP.TF32.F32.PACK_B R39, R39 ;  /* 0x00000027ff27723e */ /* 0x000fe200024050ff */
[----:B------:R-:W-:Y:S01]  /*6470*/  FMUL R10, R33, R14 ;  /* 0x0000000e210a7220 */ /* 0x000fe20000400000 */
[----:B------:R-:W-:Y:S01]  /*6480*/  F2FP.TF32.F32.PACK_B R4, R4 ;  /* 0x00000004ff04723e */ /* 0x000fe200024050ff */
[----:B------:R-:W-:Y:S01]  /*6490*/  FFMA R7, R35, R2, R11 ;  /* 0x0000000223077223 */ /* 0x000fe2000000000b */
[----:B------:R-:W-:Y:S01]  /*64a0*/  LOP3.LUT R2, R43, 0xffffe000, RZ, 0xc0, !PT ;  /* 0xffffe0002b027812 */ /* 0x000fe200078ec0ff */
[----:B------:R-:W-:Y:S01]  /*64b0*/  FFMA R8, R35, R0, R8 ;  /* 0x0000000023087223 */ /* 0x000fe20000000008 */
[----:B------:R-:W-:Y:S01]  /*64c0*/  LOP3.LUT R0, R44, 0xffffe000, RZ, 0xc0, !PT ;  /* 0xffffe0002c007812 */ /* 0x000fe200078ec0ff */
[----:B------:R1:W-:Y:S01]  /*64d0*/  STSM.16.M88.4 [R83+0x400], R36 ;  /* 0x0004002453007844 */ /* 0x0003e20000000200 */
[----:B------:R-:W-:Y:S01]  /*64e0*/  F2FP.TF32.F32.PACK_B R5, R5 ;  /* 0x00000005ff05723e */ /* 0x000fe200024050ff */
[----:B------:R-:W-:Y:S01]  /*64f0*/  FMUL R15, R33, R15 ;  /* 0x0000000f210f7220 */ /* 0x000fe20000400000 */
[----:B------:R-:W-:Y:S01]  /*6500*/  F2FP.TF32.F32.PACK_B R6, R6 ;  /* 0x00000006ff06723e */ /* 0x000fe200024050ff */
[C---:B------:R-:W-:Y:S01]  /*6510*/  FFMA R9, R35.reuse, R3, R9 ;  /* 0x0000000323097223 */ /* 0x040fe20000000009 */
[C---:B------:R-:W-:Y:S01]  /*6520*/  FFMA R10, R35.reuse, R16, R10 ;  /* 0x00000010230a7223 */ /* 0x040fe2000000000a */
[----:B------:R-:W-:Y:S01]  /*6530*/  FFMA R11, R35, R2, R15 ;  /* 0x00000002230b7223 */ /* 0x000fe2000000000f */
[----:B------:R-:W-:Y:S01]  /*6540*/  LOP3.LUT R2, R45, 0xffffe000, RZ, 0xc0, !PT ;  /* 0xffffe0002d027812 */ /* 0x000fe200078ec0ff */
[----:B------:R-:W-:Y:S01]  /*6550*/  FFMA R12, R35, R0, R12 ;  /* 0x00000000230c7223 */ /* 0x000fe2000000000c */
[----:B------:R-:W-:Y:S01]  /*6560*/  LOP3.LUT R3, R46, 0xffffe000, RZ, 0xc0, !PT ;  /* 0xffffe0002e037812 */ /* 0x000fe200078ec0ff */
[----:B------:R-:W-:Y:S01]  /*6570*/  FMUL R14, R33, R18 ;  /* 0x00000012210e7220 */ /* 0x000fe20000400000 */
[----:B------:R-:W-:Y:S01]  /*6580*/  LOP3.LUT R0, R47, 0xffffe000, RZ, 0xc0, !PT ;  /* 0xffffe0002f007812 */ /* 0x000fe200078ec0ff */
[----:B------:R-:W-:Y:S01]  /*6590*/  FMUL R19, R33, R19 ;  /* 0x0000001321137220 */ /* 0x000fe20000400000 */
[----:B------:R-:W-:Y:S01]  /*65a0*/  F2FP.TF32.F32.PACK_B R7, R7 ;  /* 0x00000007ff07723e */ /* 0x000fe200024050ff */
[C---:B------:R-:W-:Y:S01]  /*65b0*/  FFMA R13, R35.reuse, R2, R13 ;  /* 0x00000002230d7223 */ /* 0x040fe2000000000d */
[C---:B------:R-:W-:Y:S01]  /*65c0*/  FFMA R14, R35.reuse, R3, R14 ;  /* 0x00000003230e7223 */ /* 0x040fe2000000000e */
[----:B------:R-:W-:Y:S01]  /*65d0*/  FFMA R15, R35, R0, R19 ;  /* 0x00000000230f7223 */ /* 0x000fe20000000013 */
[----:B------:R-:W-:Y:S01]  /*65e0*/  F2FP.TF32.F32.PACK_B R8, R8 ;  /* 0x00000008ff08723e */ /* 0x000fe200024050ff */
[----:B------:R1:W-:Y:S01]  /*65f0*/  STSM.16.M88.4 [R82+0x400], R4 ;  /* 0x0004000452007844 */ /* 0x0003e20000000200 */
[----:B------:R-:W-:Y:S02]  /*6600*/  F2FP.TF32.F32.PACK_B R9, R9 ;  /* 0x00000009ff09723e */ /* 0x000fe400024050ff */
[----:B------:R-:W-:Y:S02]  /*6610*/  F2FP.TF32.F32.PACK_B R10, R10 ;  /* 0x0000000aff0a723e */ /* 0x000fe400024050ff */
[----:B------:R-:W-:Y:S02]  /*6620*/  F2FP.TF32.F32.PACK_B R11, R11 ;  /* 0x0000000bff0b723e */ /* 0x000fe400024050ff */
[----:B------:R-:W-:Y:S02]  /*6630*/  F2FP.TF32.F32.PACK_B R12, R12 ;  /* 0x0000000cff0c723e */ /* 0x000fe400024050ff */
[----:B------:R-:W-:Y:S01]  /*6640*/  F2FP.TF32.F32.PACK_B R13, R13 ;  /* 0x0000000dff0d723e */ /* 0x000fe200024050ff */
[----:B------:R1:W-:Y:S01]  /*6650*/  STSM.16.M88.4 [R85], R8 ;  /* 0x0000000855007844 */ /* 0x0003e20000000200 */
[----:B------:R-:W-:Y:S02]  /*6660*/  F2FP.TF32.F32.PACK_B R14, R14 ;  /* 0x0000000eff0e723e */ /* 0x000fe400024050ff */
[----:B------:R-:W-:Y:S05]  /*6670*/  F2FP.TF32.F32.PACK_B R15, R15 ;  /* 0x0000000fff0f723e */ /* 0x000fea00024050ff */
[----:B------:R1:W-:Y:S01]  /*6680*/  STSM.16.M88.4 [R86], R12 ;  /* 0x0000000c56007844 */ /* 0x0003e20000000200 */
[----:B------:R-:W-:Y:S01]  /*6690*/  @!PT LDS RZ, [RZ] ;  /* 0x00000000fffff984 */ /* 0x000fe20000000800 */
[----:B------:R-:W-:Y:S01]  /*66a0*/  @!PT LDS RZ, [RZ] ;  /* 0x00000000fffff984 */ /* 0x000fe20000000800 */
[----:B------:R-:W-:Y:S01]  /*66b0*/  @!PT LDS RZ, [RZ] ;  /* 0x00000000fffff984 */ /* 0x000fe20000000800 */
[----:B------:R-:W-:Y:S01]  /*66c0*/  @!PT LDS RZ, [RZ] ;  /* 0x00000000fffff984 */ /* 0x000fe20000000800 */
[----:B------:R2:W-:Y:S07]  /*66d0*/  MEMBAR.ALL.CTA ;  /* 0x0000000000007992 */ /* 0x0005ee0000008000 */
[----:B--2---:R-:W2:Y:S02]  /*66e0*/  FENCE.VIEW.ASYNC.S ;  /* 0x00000000000073c6 */ /* 0x004ea40000000000 */
[----:B--2---:R-:W-:Y:S06]  /*66f0*/  BAR.SYNC.DEFER_BLOCKING 0x1, 0x80 ;  /* 0x0042000000007b1d */ /* 0x004fec0000010000 */
[----:B------:R-:W-:Y:S05]  /*6700*/  @P0 BRA `(.L_x_103) ;  /* 0x0000000000280947 */ /* 0x000fea0003800000 */
[----:B------:R-:W-:Y:S02]  /*6710*/  UIADD3 UR4, UPT, UPT, UR36, 0x400, URZ ;  /* 0x0000040024047890 */ /* 0x000fe4000fffe0ff */
[----:B------:R-:W-:Y:S01]  /*6720*/  UIADD3 UR6, UP0, UPT, UR54, 0x680, URZ ;  /* 0x0000068036067890 */ /* 0x000fe2000ff1e0ff */
[----:B------:R-:W-:Y:S03]  /*6730*/  UMOV UR43, UR52 ;  /* 0x00000034002b7c82 */ /* 0x000fe60008000000 */
[----:B------:R-:W-:Y:S01]  /*6740*/  MOV R70, UR4 ;  /* 0x0000000400467c02 */ /* 0x000fe20008000f00 */
[----:B------:R-:W-:Y:S03]  /*6750*/  UIADD3.X UR7, UPT, UPT, URZ, UR55, URZ, UP0, !UPT ;  /* 0x00000037ff077290 */ /* 0x000fe600087fe4ff */
[----:B------:R-:W-:Y:S11]  /*6760*/  R2UR UR40, R70 ;  /* 0x00000000462872ca */ /* 0x000ff600000e0000 */
[----:B------:R-:W-:Y:S02]  /*6770*/  @!UPT UIADD3 URZ, UPT, UPT, URZ, URZ, URZ ;  /* 0x000000fffffff290 */ /* 0x000fe4000fffe0ff */
[----:B------:R2:W-:Y:S01]  /*6780*/  UTMASTG.3D [UR40], [UR6] ;  /* 0x00000028060073b5 */ /* 0x0005e20008010000 */
[----:B------:R0:W-:Y:S01]  /*6790*/  UTMACMDFLUSH ;  /* 0x00000000000079b7 */ /* 0x0001e20000000000 */
[----:B--2---:R-:W-:Y:S04]  /*67a0*/  DEPBAR.LE SB0, 0x1 ;  /* 0x000080400000791a */ /* 0x004fe80000000000 */
.L_x_103:
[----:B------:R-:W-:Y:S05]  /*67b0*/  BSYNC.RECONVERGENT B0 ;  /* 0x0000000000007941 */ /* 0x000fea0003800200 */
.L_x_102:
[----:B------:R-:W-:Y:S01]  /*67c0*/  BAR.SYNC.DEFER_BLOCKING 0x1, 0x80 ;  /* 0x0042000000007b1d */ /* 0x000fe20000010000 */
[----:B------:R-:W-:Y:S01]  /*67d0*/  ISETP.NE.AND P1, PT, R81, RZ, PT ;  /* 0x000000ff5100720c */ /* 0x000fe20003f25270 */
[----:B------:R-:W-:Y:S01]  /*67e0*/  UISETP.NE.AND UP0, UPT, UR48, URZ, UPT ;  /* 0x000000ff3000728c */ /* 0x000fe2000bf05270 */
[----:B------:R-:W-:Y:S11]  /*67f0*/  LEA R2, R87, UR36, 0x3 ;  /* 0x0000002457027c11 */ /* 0x000ff6000f8e18ff */
[----:B------:R-:W-:Y:S01]  /*6800*/  @P1 SHF.L.U32 R3, R74, 0x1f, RZ ;  /* 0x0000001f4a031819 */ /* 0x000fe200000006ff */
[----:B------:R-:W-:Y:S06]  /*6810*/  BRA.U !UP0, `(.L_x_104) ;  /* 0x0000000108247547 */ /* 0x000fec000b800000 */
[----:B-1----:R-:W-:Y:S01]  /*6820*/  IMAD.U32 R4, RZ, RZ, UR50 ;  /* 0x00000032ff047e24 */ /* 0x002fe2000f8e00ff */
[----:B------:R-:W-:Y:S01]  /*6830*/  MOV R0, UR37 ;  /* 0x0000002500007c02 */ /* 0x000fe20008000f00 */
[----:B------:R-:W-:Y:S03]  /*6840*/  UIADD3 UR50, UPT, UPT, UR50, 0x1, URZ ;  /* 0x0000000132327890 */ /* 0x000fe6000fffe0ff */
[----:B------:R-:W-:Y:S01]  /*6850*/  @P1 LEA R4, R4, UR36, 0x3 ;  /* 0x0000002404041c11 */ /* 0x000fe2000f8e18ff */
[----:B------:R-:W-:Y:S04]  /*6860*/  UISETP.NE.AND UP0, UPT, UR50, 0x4, UPT ;  /* 0x000000043200788c */ /* 0x000fe8000bf05270 */
[----:B------:R-:W-:Y:S01]  /*6870*/  @P1 VIADD R4, R4, 0x60 ;  /* 0x0000006004041836 */ /* 0x000fe20000000000 */
[----:B------:R-:W-:Y:S04]  /*6880*/  USEL UR50, UR50, URZ, UP0 ;  /* 0x000000ff32327287 */ /* 0x000fe80008000000 */
[----:B------:R-:W-:Y:S04]  /*6890*/  @P1 PRMT R0, R0, 0x654, R4 ;  /* 0x0000065400001816 */ /* 0x000fe80000000004 */
[----:B------:R2:W-:Y:S04]  /*68a0*/  @P1 SYNCS.ARRIVE.TRANS64.RED.A1T0 RZ, [R0+URZ], RZ ;  /* 0x000000ff00ff19a7 */ /* 0x0005e800081004ff */
.L_x_104:
[----:B------:R-:W3:Y:S01]  /*68b0*/  @P1 SYNCS.PHASECHK.TRANS64.TRYWAIT P0, [R2+URZ+0x40], R3 ;  /* 0x00004003020015a7 */ /* 0x000ee200080011ff */
[----:B------:R-:W-:Y:S01]  /*68c0*/  BSSY B1, `(.L_x_105) ;  /* 0x0000017000017945 */ /* 0x000fe20003800000 */
[----:B---3--:R-:W-:Y:S03]  /*68d0*/  @P1 SEL R89, RZ, 0x1, !P0 ;  /* 0x00000001ff591807 */ /* 0x008fe60004000000 */
[----:B------:R-:W-:Y:S05]  /*68e0*/  @!P1 BRA `(.L_x_106) ;  /* 0x0000000000509947 */ /* 0x000fea0003800000 */
[----:B------:R-:W-:Y:S01]  /*68f0*/  ISETP.NE.AND P1, PT, R90, RZ, PT ;  /* 0x000000ff5a00720c */ /* 0x000fe20003f25270 */
[----:B------:R-:W-:Y:S01]  /*6900*/  BSSY B0, `(.L_x_107) ;  /* 0x000000a000007945 */ /* 0x000fe20003800000 */
[----:B------:R-:W-:Y:S11]  /*6910*/  ISETP.NE.AND P0, PT, R89, RZ, PT ;  /* 0x000000ff5900720c */ /* 0x000ff60003f05270 */
[----:B-1----:R-:W-:Y:S04]  /*6920*/  @P1 IMAD R5, R87, 0x2000, R88 ;  /* 0x0000200057051824 */ /* 0x002fe800078e0258 */
[----:B------:R-:W-:Y:S05]  /*6930*/  @P1 VIADD R4, R5, UR36 ;  /* 0x0000002405041c36 */ /* 0x000fea0008000000 */
[----:B------:R-:W-:Y:S01]  /*6940*/  @P1 IADD3 R3, PT, PT, R91, R4, RZ ;  /* 0x000000045b031210 */ /* 0x000fe20007ffe0ff */
[----:B------:R-:W-:Y:S01]  /*6950*/  @P1 IMAD.IADD R4, R75, 0x1, R4 ;  /* 0x000000014b041824 */ /* 0x000fe200078e0204 */
[----:B------:R-:W-:Y:S06]  /*6960*/  @P0 BRA `(.L_x_108) ;  /* 0x00000000000c0947 */ /* 0x000fec0003800000 */
[----:B--2---:R-:W-:Y:S04]  /*6970*/  SHF.L.U32 R0, R74, 0x1f, RZ ;  /* 0x0000001f4a007819 */ /* 0x004fe800000006ff */
[----:B------:R-:W1:Y:S02]  /*6980*/  SYNCS.PHASECHK.TRANS64.TRYWAIT P0, [R2+URZ+0x40], R0 ;  /* 0x00004000020075a7 */ /* 0x000e6400080011ff */
[----:B-1----:R-:W-:Y:S05]  /*6990*/  @!P0 BRA `(.L_x_109) ;  /* 0x0000002800348947 */ /* 0x002fea0003800000 */
.L_x_108:
[----:B------:R-:W-:Y:S05]  /*69a0*/  BSYNC B0 ;  /* 0x0000000000007941 */ /* 0x000fea0003800000 */
.L_x_107:
[----:B------:R-:W-:Y:S02]  /*69b0*/  ISETP.NE.AND P0, PT, R90, RZ, PT ;  /* 0x000000ff5a00720c */ /* 0x000fe40003f05270 */
[----:B------:R-:W-:Y:S11]  /*69c0*/  IADD3 R87, PT, PT, R87, 0x1, RZ ;  /* 0x0000000157577810 */ /* 0x000ff60007ffe0ff */
[----:B-12---:R-:W-:Y:S01]  /*69d0*/  @P0 IMAD.IADD R0, R75, 0x1, R3 ;  /* 0x000000014b000824 */ /* 0x006fe200078e0203 */
[----:B------:R-:W-:Y:S05]  /*69e0*/  @P0 WARPSYNC.ALL ;  /* 0x0000000000000948 */ /* 0x000fea0003800000 */
[----:B------:R3:W4:Y:S04]  /*69f0*/  @P0 LDSM.16.M88.4 R52, [R5+UR36+0x400] ;  /* 0x000400240534083b */ /* 0x0007280008000200 */
[----:B------:R3:W1:Y:S04]  /*6a00*/  @P0 LDSM.16.M88.4 R48, [R4+0x400] ;  /* 0x000400000430083b */ /* 0x0006680000000200 */
[----:B------:R3:W2:Y:S04]  /*6a10*/  @P0 LDSM.16.M88.4 R40, [R3+0x400] ;  /* 0x000400000328083b */ /* 0x0006a80000000200 */
[----:B------:R3:W1:Y:S02]  /*6a20*/  @P0 LDSM.16.M88.4 R44, [R0+0x400] ;  /* 0x00040000002c083b */ /* 0x0006640000000200 */
.L_x_106:
[----:B------:R-:W-:Y:S05]  /*6a30*/  BSYNC B1 ;  /* 0x0000000000017941 */ /* 0x000fea0003800000 */
.L_x_105:
[----:B--23--:R-:W-:Y:S05]  /*6a40*/  VIADD R0, R34, 0x20 ;  /* 0x0000002022007836 */ /* 0x00cfea0000000000 */
[----:B------:R-:W-:Y:S04]  /*6a50*/  SHF.R.U32.HI R0, RZ, 0x15, R0 ;  /* 0x00000015ff007819 */ /* 0x000fe80000011600 */
[----:B------:R-:W-:Y:S11]  /*6a60*/  LOP3.LUT P0, RZ, R0, 0x3, R69, 0x48, !PT ;  /* 0x0000000300ff7812 */ /* 0x000ff60007804845 */
[----:B------:R-:W-:Y:S02]  /*6a70*/  @!UPT UIADD3 URZ, UPT, UPT, URZ, URZ, URZ ;  /* 0x000000fffffff290 */ /* 0x000fe4000fffe0ff */
[----:B------:R-:W-:Y:S05]  /*6a80*/  @!P0 BRA `(.L_x_110) ;  /* 0x0000000000408947 */ /* 0x000fea0003800000 */
[----:B------:R-:W2:Y:S01]  /*6a90*/  LDCU.64 UR8, c[0x4][0x70] ;  /* 0x01000e00ff0877ac */ /* 0x000ea20008000a00 */
[----:B------:R-:W-:Y:S01]  /*6aa0*/  MOV R3, 0x0 ;  /* 0x0000000000037802 */ /* 0x000fe20000000f00 */
[----:B-1----:R-:W-:Y:S02]  /*6ab0*/  HFMA2 R12, -RZ, RZ, 0, 5.9604644775390625e-08 ;  /* 0x00000001ff0c7431 */ /* 0x002fe400000001ff */
[----:B------:R-:W-:Y:S02]  /*6ac0*/  IMAD.MOV.U32 R8, RZ, RZ, 0x192 ;  /* 0x00000192ff087424 */ /* 0x000fe400078e00ff */
[----:B------:R-:W-:Y:S01]  /*6ad0*/  IMAD.MOV.U32 R13, RZ, RZ, RZ ;  /* 0x000000ffff0d7224 */ /* 0x000fe200078e00ff */
[----:B------:R-:W1:Y:S01]  /*6ae0*/  LDCU.64 UR6, c[0x4][0x78] ;  /* 0x01000f00ff0677ac */ /* 0x000e620008000a00 */
[----:B------:R-:W3:Y:S01]  /*6af0*/  LDC.64 R2, c[0x4][R3] ;  /* 0x0100000003027b82 */ /* 0x000ee20000000a00 */
[----:B------:R-:W5:Y:S01]  /*6b00*/  LDCU.64 UR4, c[0x4][0x10] ;  /* 0x01000200ff0477ac */ /* 0x000f620008000a00 */
[----:B--2---:R-:W-:Y:S01]  /*6b10*/  MOV R5, UR9 ;  /* 0x0000000900057c02 */ /* 0x004fe20008000f00 */
[----:B------:R-:W-:Y:S01]  /*6b20*/  IMAD.U32 R4, RZ, RZ, UR8 ;  /* 0x00000008ff047e24 */ /* 0x000fe2000f8e00ff */
[----:B-1----:R-:W-:Y:S01]  /*6b30*/  MOV R7, UR7 ;  /* 0x0000000700077c02 */ /* 0x002fe20008000f00 */
[----:B------:R-:W-:Y:S01]  /*6b40*/  IMAD.U32 R6, RZ, RZ, UR6 ;  /* 0x00000006ff067e24 */ /* 0x000fe2000f8e00ff */
[----:B-----5:R-:W-:Y:S01]  /*6b50*/  MOV R11, UR5 ;  /* 0x00000005000b7c02 */ /* 0x020fe20008000f00 */
[----:B------:R-:W-:Y:S02]  /*6b60*/  IMAD.U32 R10, RZ, RZ, UR4 ;  /* 0x00000004ff0a7e24 */ /* 0x000fe4000f8e00ff */
[----:B------:R-:W-:Y:S07]  /*6b70*/  LEPC R20, `(.L_x_110) ;  /* 0x000000001014794e */ /* 0x000fee0000000000 */
[----:B---34-:R-:W-:Y:S05]  /*6b80*/  CALL.ABS.NOINC R2 ;  /* 0x0000000002007343 */ /* 0x018fea0003c00000 */
.L_x_110:
[----:B------:R-:W-:Y:S01]  /*6b90*/  ISETP.NE.AND P6, PT, R81, RZ, PT ;  /* 0x000000ff5100720c */ /* 0x000fe20003fc5270 */
[----:B------:R-:W-:Y:S05]  /*6ba0*/  WARPSYNC.ALL ;  /* 0x0000000000007948 */ /* 0x000fea0003800000 */
[----:B------:R-:W-:Y:S01]  /*6bb0*/  R2UR UR4, R34 ;  /* 0x00000000220472ca */ /* 0x000fe200000e0000 */
[----:B------:R-:W-:Y:S01]  /*6bc0*/  IMAD.U32 R0, RZ, RZ, UR50 ;  /* 0x00000032ff007e24 */ /* 0x000fe2000f8e00ff */
[----:B----4-:R-:W-:Y:S01]  /*6bd0*/  LOP3.LUT R20, R52, 0xffffe000, RZ, 0xc0, !PT ;  /* 0xffffe00034147812 */ /* 0x010fe200078ec0ff */
[----:B------:R-:W-:Y:S01]  /*6be0*/  IMAD.U32 R21, RZ, RZ, UR37 ;  /* 0x00000025ff157e24 */ /* 0x000fe2000f8e00ff */
[----:B------:R-:W-:Y:S01]  /*6bf0*/  ISETP.NE.AND P0, PT, R77, RZ, PT ;  /* 0x000000ff4d00720c */ /* 0x000fe20003f05270 */
[----:B------:R-:W-:Y:S02]  /*6c00*/  BSSY.RECONVERGENT B0, `(.L_x_111) ;  /* 0x000005b000007945 */ /* 0x000fe40003800200 */
[----:B------:R-:W-:Y:S05]  /*6c10*/  @P6 LEA R0, R0, UR36, 0x3 ;  /* 0x0000002400006c11 */ /* 0x000fea000f8e18ff */
[----:B------:R-:W-:Y:S01]  /*6c20*/  @P6 VIADD R0, R0, 0x60 ;  /* 0x0000006000006836 */ /* 0x000fe20000000000 */
[----:B-1----:R-:W1:Y:S04]  /*6c30*/  LDTM.16dp128bit.x8 R4, tmem[UR4+0x20] ;  /* 0x00002004000479ee */ /* 0x002e680008180000 */
[----:B------:R-:W-:Y:S01]  /*6c40*/  @P6 PRMT R21, R21, 0x654, R0 ;  /* 0x0000065415156816 */ /* 0x000fe20000000000 */
[C---:B-1----:R-:W-:Y:S01]  /*6c50*/  FMUL R0, R33.reuse, R4 ;  /* 0x0000000421007220 */ /* 0x042fe20000400000 */
[C---:B------:R-:W-:Y:S01]  /*6c60*/  FMUL R4, R33.reuse, R8 ;  /* 0x0000000821047220 */ /* 0x040fe20000400000 */
[C---:B------:R-:W-:Y:S01]  /*6c70*/  FMUL R8, R33.reuse, R12 ;  /* 0x0000000c21087220 */ /* 0x040fe20000400000 */
[----:B------:R-:W-:Y:S01]  /*6c80*/  FMUL R12, R33, R16 ;  /* 0x00000010210c7220 */ /* 0x000fe20000400000 */
[----:B------:R-:W-:Y:S01]  /*6c90*/  LOP3.LUT R16, R53, 0xffffe000, RZ, 0xc0, !PT ;  /* 0xffffe00035107812 */ /* 0x000fe200078ec0ff */
[C---:B------:R-:W-:Y:S01]  /*6ca0*/  FMUL R2, R33.reuse, R5 ;  /* 0x0000000521027220 */ /* 0x040fe20000400000 */
[C---:B------:R-:W-:Y:S01]  /*6cb0*/  FMUL R3, R33.reuse, R6 ;  /* 0x0000000621037220 */ /* 0x040fe20000400000 */
[----:B------:R-:W-:Y:S01]  /*6cc0*/  FMUL R5, R33, R9 ;  /* 0x0000000921057220 */ /* 0x000fe20000400000 */
[----:B------:R-:W-:Y:S01]  /*6cd0*/  FFMA R36, R35, R20, R0 ;  /* 0x0000001423247223 */ /* 0x000fe20000000000 */
[----:B------:R-:W-:Y:S01]  /*6ce0*/  LOP3.LUT R0, R54, 0xffffe000, RZ, 0xc0, !PT ;  /* 0xffffe00036007812 */ /* 0x000fe200078ec0ff */
[C---:B------:R-:W-:Y:S01]  /*6cf0*/  FMUL R6, R33.reuse, R10 ;  /* 0x0000000a21067220 */ /* 0x040fe20000400000 */
[C---:B------:R-:W-:Y:S01]  /*6d00*/  FMUL R9, R33.reuse, R13 ;  /* 0x0000000d21097220 */ /* 0x040fe20000400000 */
[C---:B------:R-:W-:Y:S01]  /*6d10*/  FMUL R10, R33.reuse, R14 ;  /* 0x0000000e210a7220 */ /* 0x040fe20000400000 */
[----:B------:R-:W-:Y:S01]  /*6d20*/  F2FP.TF32.F32.PACK_B R36, R36 ;  /* 0x00000024ff24723e */ /* 0x000fe200024050ff */
[----:B------:R-:W-:Y:S01]  /*6d30*/  FMUL R13, R33, R17 ;  /* 0x00000011210d7220 */ /* 0x000fe20000400000 */
[----:B------:R-:W-:Y:S01]  /*6d40*/  LOP3.LUT R17, R55, 0xffffe000, RZ, 0xc0, !PT ;  /* 0xffffe00037117812 */ /* 0x000fe200078ec0ff */
[----:B------:R-:W-:Y:S01]  /*6d50*/  FMUL R14, R33, R18 ;  /* 0x00000012210e7220 */ /* 0x000fe20000400000 */
[----:B------:R-:W-:Y:S01]  /*6d60*/  LOP3.LUT R18, R48, 0xffffe000, RZ, 0xc0, !PT ;  /* 0xffffe00030127812 */ /* 0x000fe200078ec0ff */
[----:B------:R-:W-:Y:S01]  /*6d70*/  FFMA R37, R35, R16, R2 ;  /* 0x0000001023257223 */ /* 0x000fe20000000002 */
[----:B------:R-:W-:Y:S01]  /*6d80*/  LOP3.LUT R2, R49, 0xffffe000, RZ, 0xc0, !PT ;  /* 0xffffe00031027812 */ /* 0x000fe200078ec0ff */
[----:B------:R-:W-:Y:S01]  /*6d90*/  FMUL R7, R33, R7 ;  /* 0x0000000721077220 */ /* 0x000fe20000400000 */
[----:B------:R-:W-:Y:S01]  /*6da0*/  LOP3.LUT R16, R41, 0xffffe000, RZ, 0xc0, !PT ;  /* 0xffffe00029107812 */ /* 0x000fe200078ec0ff */
[C---:B------:R-:W-:Y:S01]  /*6db0*/  FFMA R38, R35.reuse, R0, R3 ;  /* 0x0000000023267223 */ /* 0x040fe20000000003 */
[----:B------:R-:W-:Y:S01]  /*6dc0*/  LOP3.LUT R0, R50, 0xffffe000, RZ, 0xc0, !PT ;  /* 0xffffe00032007812 */ /* 0x000fe200078ec0ff */
[C---:B------:R-:W-:Y:S01]  /*6dd0*/  FFMA R39, R35.reuse, R17, R7 ;  /* 0x0000001123277223 */ /* 0x040fe20000000007 */
[----:B------:R-:W-:Y:S01]  /*6de0*/  LOP3.LUT R3, R40, 0xffffe000, RZ, 0xc0, !PT ;  /* 0xffffe00028037812 */ /* 0x000fe200078ec0ff */
[C---:B------:R-:W-:Y:S01]  /*6df0*/  FFMA R4, R35.reuse, R18, R4 ;  /* 0x0000001223047223 */ /* 0x040fe20000000004 */
[----:B------:R-:W-:Y:S01]  /*6e00*/  F2FP.TF32.F32.PACK_B R37, R37 ;  /* 0x00000025ff25723e */ /* 0x000fe200024050ff */
[----:B------:R-:W-:Y:S01]  /*6e10*/  FFMA R5, R35, R2, R5 ;  /* 0x0000000223057223 */ /* 0x000fe20000000005 */
[----:B------:R-:W-:Y:S01]  /*6e20*/  LOP3.LUT R2, R51, 0xffffe000, RZ, 0xc0, !PT ;  /* 0xffffe00033027812 */ /* 0x000fe200078ec0ff */
[----:B------:R-:W-:Y:S01]  /*6e30*/  FMUL R11, R33, R11 ;  /* 0x0000000b210b7220 */ /* 0x000fe20000400000 */
[----:B------:R-:W-:Y:S01]  /*6e40*/  F2FP.TF32.F32.PACK_B R38, R38 ;  /* 0x00000026ff26723e */ /* 0x000fe200024050ff */
[C---:B------:R-:W-:Y:S01]  /*6e50*/  FFMA R6, R35.reuse, R0, R6 ;  /* 0x0000000023067223 */ /* 0x040fe20000000006 */
[----:B------:R-:W-:Y:S01]  /*6e60*/  LOP3.LUT R0, R42, 0xffffe000, RZ, 0xc0, !PT ;  /* 0xffffe0002a007812 */ /* 0x000fe200078ec0ff */
[----:B------:R-:W-:Y:S01]  /*6e70*/  FFMA R7, R35, R2, R11 ;  /* 0x0000000223077223 */ /* 0x000fe2000000000b */
[----:B------:R-:W-:Y:S01]  /*6e80*/  LOP3.LUT R2, R43, 0xffffe000, RZ, 0xc0, !PT ;  /* 0xffffe0002b027812 */ /* 0x000fe200078ec0ff */
[----:B------:R-:W-:Y:S01]  /*6e90*/  FFMA R8, R35, R3, R8 ;  /* 0x0000000323087223 */ /* 0x000fe20000000008 */
[----:B------:R-:W-:Y:S01]  /*6ea0*/  LOP3.LUT R3, R45, 0xffffe000, RZ, 0xc0, !PT ;  /* 0xffffe0002d037812 */ /* 0x000fe200078ec0ff */
[----:B------:R-:W-:Y:S01]  /*6eb0*/  FFMA R9, R35, R16, R9 ;  /* 0x0000001023097223 */ /* 0x000fe20000000009 */
[----:B------:R-:W-:Y:S01]  /*6ec0*/  F2FP.TF32.F32.PACK_B R39, R39 ;  /* 0x00000027ff27723e */ /* 0x000fe200024050ff */
[----:B------:R-:W-:Y:S01]  /*6ed0*/  FMUL R15, R33, R15 ;  /* 0x0000000f210f7220 */ /* 0x000fe20000400000 */
[----:B------:R-:W-:Y:S01]  /*6ee0*/  LOP3.LUT R16, R46, 0xffffe000, RZ, 0xc0, !PT ;  /* 0xffffe0002e107812 */ /* 0x000fe200078ec0ff */
[C---:B------:R-:W-:Y:S01]  /*6ef0*/  FFMA R10, R35.reuse, R0, R10 ;  /* 0x00000000230a7223 */ /* 0x040fe2000000000a */
        /* <DEDUP_REMOVED lines=8> */
[----:B------:R-:W-:Y:S01]  /*6f80*/  F2FP.TF32.F32.PACK_B R6, R6 ;  /* 0x00000006ff06723e */ /* 0x000fe200024050ff */
[C---:B------:R-:W-:Y:S01]  /*6f90*/  FFMA R13, R35.reuse, R3, R13 ;  /* 0x00000003230d7223 */ /* 0x040fe2000000000d */
[----:B------:R-:W-:Y:S01]  /*6fa0*/  F2FP.TF32.F32.PACK_B R7, R7 ;  /* 0x00000007ff07723e */ /* 0x000fe200024050ff */
[C---:B------:R-:W-:Y:S01]  /*6fb0*/  FFMA R14, R35.reuse, R16, R14 ;  /* 0x00000010230e7223 */ /* 0x040fe2000000000e */
[----:B------:R-:W-:Y:S01]  /*6fc0*/  FFMA R15, R35, R2, R19 ;  /* 0x00000002230f7223 */ /* 0x000fe20000000013 */
[----:B------:R-:W-:Y:S02]  /*6fd0*/  F2FP.TF32.F32.PACK_B R8, R8 ;  /* 0x00000008ff08723e */ /* 0x000fe400024050ff */
[----:B------:R1:W-:Y:S01]  /*6fe0*/  STSM.16.M88.4 [R82+0x2400], R4 ;  /* 0x0024000452007844 */ /* 0x0003e20000000200 */
[----:B------:R-:W-:Y:S02]  /*6ff0*/  F2FP.TF32.F32.PACK_B R9, R9 ;  /* 0x00000009ff09723e */ /* 0x000fe400024050ff */
[----:B------:R-:W-:Y:S02]  /*7000*/  F2FP.TF32.F32.PACK_B R10, R10 ;  /* 0x0000000aff0a723e */ /* 0x000fe400024050ff */
[----:B------:R-:W-:Y:S02]  /*7010*/  F2FP.TF32.F32.PACK_B R11, R11 ;  /* 0x0000000bff0b723e */ /* 0x000fe400024050ff */
[----:B------:R-:W-:Y:S02]  /*7020*/  F2FP.TF32.F32.PACK_B R12, R12 ;  /* 0x0000000cff0c723e */ /* 0x000fe400024050ff */
[----:B------:R-:W-:Y:S01]  /*7030*/  F2FP.TF32.F32.PACK_B R13, R13 ;  /* 0x0000000dff0d723e */ /* 0x000fe200024050ff */
[----:B------:R1:W-:Y:S01]  /*7040*/  STSM.16.M88.4 [R85+0x2000], R8 ;  /* 0x0020000855007844 */ /* 0x0003e20000000200 */
[----:B------:R-:W-:Y:S02]  /*7050*/  F2FP.TF32.F32.PACK_B R14, R14 ;  /* 0x0000000eff0e723e */ /* 0x000fe400024050ff */
[----:B------:R-:W-:Y:S02]  /*7060*/  F2FP.TF32.F32.PACK_B R15, R15 ;  /* 0x0000000fff0f723e */ /* 0x000fe400024050ff */
[----:B------:R-:W-:Y:S02]  /*7070*/  LEA R0, R87, UR36, 0x3 ;  /* 0x0000002457007c11 */ /* 0x000fe4000f8e18ff */
[----:B------:R-:W-:Y:S01]  /*7080*/  @P6 SHF.L.U32 R2, R74, 0x1f, RZ ;  /* 0x0000001f4a026819 */ /* 0x000fe200000006ff */
[----:B------:R1:W-:Y:S01]  /*7090*/  STSM.16.M88.4 [R86+0x2000], R12 ;  /* 0x0020000c56007844 */ /* 0x0003e20000000200 */
        /* <DEDUP_REMOVED lines=8> */
[----:B------:R-:W-:Y:S02]  /*7120*/  UIADD3 UR8, UP0, UPT, UR54, 0x680, URZ ;  /* 0x0000068036087890 */ /* 0x000fe4000ff1e0ff */
[----:B------:R-:W-:Y:S02]  /*7130*/  UIADD3 UR5, UPT, UPT, UR41, 0x20, URZ ;  /* 0x0000002029057890 */ /* 0x000fe4000fffe0ff */
[----:B------:R-:W-:Y:S02]  /*7140*/  UIADD3 UR4, UPT, UPT, UR36, 0x2400, URZ ;  /* 0x0000240024047890 */ /* 0x000fe4000fffe0ff */
[----:B------:R-:W-:Y:S01]  /*7150*/  UIADD3.X UR9, UPT, UPT, URZ, UR55, URZ, UP0, !UPT ;  /* 0x00000037ff097290 */ /* 0x000fe200087fe4ff */
[----:B------:R-:W-:Y:S01]  /*7160*/  UMOV UR6, UR42 ;  /* 0x0000002a00067c82 */ /* 0x000fe20008000000 */
[----:B------:R-:W-:Y:S07]  /*7170*/  UMOV UR7, UR52 ;  /* 0x0000003400077c82 */ /* 0x000fee0008000000 */
[----:B------:R2:W-:Y:S01]  /*7180*/  UTMASTG.3D [UR4], [UR8] ;  /* 0x00000004080073b5 */ /* 0x0005e20008010000 */
[----:B------:R0:W-:Y:S01]  /*7190*/  UTMACMDFLUSH ;  /* 0x00000000000079b7 */ /* 0x0001e20000000000 */
[----:B--2---:R-:W-:Y:S04]  /*71a0*/  DEPBAR.LE SB0, 0x1 ;  /* 0x000080400000791a */ /* 0x004fe80000000000 */
.L_x_112:
[----:B------:R-:W-:Y:S05]  /*71b0*/  BSYNC.RECONVERGENT B0 ;  /* 0x0000000000007941 */ /* 0x000fea0003800200 */
.L_x_111:
[----:B------:R-:W-:Y:S01]  /*71c0*/  BAR.SYNC.DEFER_BLOCKING 0x1, 0x80 ;  /* 0x0042000000007b1d */ /* 0x000fe20000010000 */
[----:B------:R-:W-:Y:S04]  /*71d0*/  UIADD3 UR40, UPT, UPT, UR50, 0x1, URZ ;  /* 0x0000000132287890 */ /* 0x000fe8000fffe0ff */
[----:B------:R-:W-:Y:S04]  /*71e0*/  UISETP.NE.AND UP0, UPT, UR40, 0x4, UPT ;  /* 0x000000042800788c */ /* 0x000fe8000bf05270 */
[----:B------:R-:W-:Y:S01]  /*71f0*/  USEL UR40, UR40, URZ, UP0 ;  /* 0x000000ff28287287 */ /* 0x000fe20008000000 */
[----:B------:R2:W-:Y:S01]  /*7200*/  @P6 SYNCS.ARRIVE.TRANS64.RED.A1T0 RZ, [R21+URZ], RZ ;  /* 0x000000ff15ff69a7 */ /* 0x0005e200081004ff */
[----:B------:R-:W-:Y:S01]  /*7210*/  BSSY B1, `(.L_x_113) ;  /* 0x0000018000017945 */ /* 0x000fe20003800000 */
[----:B------:R-:W3:Y:S02]  /*7220*/  @P6 SYNCS.PHASECHK.TRANS64.TRYWAIT P0, [R0+URZ+0x40], R2 ;  /* 0x00004002000065a7 */ /* 0x000ee400080011ff */
[----:B---3--:R-:W-:Y:S01]  /*7230*/  @P6 SEL R89, RZ, 0x1, !P0 ;  /* 0x00000001ff596807 */ /* 0x008fe20004000000 */
[----:B--2---:R-:W-:Y:S06]  /*7240*/  @!P6 BRA `(.L_x_114) ;  /* 0x000000000050e947 */ /* 0x004fec0003800000 */
        /* <DEDUP_REMOVED lines=8> */
[----:B------:R-:W-:Y:S04]  /*72d0*/  SHF.L.U32 R5, R74, 0x1f, RZ ;  /* 0x0000001f4a057819 */ /* 0x000fe800000006ff */
[----:B------:R-:W1:Y:S02]  /*72e0*/  SYNCS.PHASECHK.TRANS64.TRYWAIT P0, [R0+URZ+0x40], R5 ;  /* 0x00004005000075a7 */ /* 0x000e6400080011ff */
[----:B-1----:R-:W-:Y:S05]  /*72f0*/  @!P0 BRA `(.L_x_117) ;  /* 0x0000001c00f08947 */ /* 0x002fea0003800000 */
.L_x_116:
[----:B------:R-:W-:Y:S05]  /*7300*/  BSYNC B0 ;  /* 0x0000000000007941 */ /* 0x000fea0003800000 */
.L_x_115:
[----:B------:R-:W-:Y:S02]  /*7310*/  ISETP.NE.AND P0, PT, R90, RZ, PT ;  /* 0x000000ff5a00720c */ /* 0x000fe40003f05270 */
[----:B------:R-:W-:Y:S11]  /*7320*/  IADD3 R87, PT, PT, R87, 0x1, RZ ;  /* 0x0000000157577810 */ /* 0x000ff60007ffe0ff */
[----:B-1----:R-:W-:Y:S01]  /*7330*/  @P0 IMAD.IADD R0, R75, 0x1, R2 ;  /* 0x000000014b000824 */ /* 0x002fe200078e0202 */
[----:B------:R-:W-:Y:S05]  /*7340*/  @P0 WARPSYNC.ALL ;  /* 0x0000000000000948 */ /* 0x000fea0003800000 */
[----:B------:R2:W3:Y:S04]  /*7350*/  @P0 LDSM.16.M88.4 R52, [R4+UR36+0x400] ;  /* 0x000400240434083b */ /* 0x0004e80008000200 */
[----:B------:R2:W4:Y:S04]  /*7360*/  @P0 LDSM.16.M88.4 R48, [R3+0x400] ;  /* 0x000400000330083b */ /* 0x0005280000000200 */
[----:B------:R2:W1:Y:S04]  /*7370*/  @P0 LDSM.16.M88.4 R40, [R2+0x400] ;  /* 0x000400000228083b */ /* 0x0004680000000200 */
[----:B------:R2:W1:Y:S02]  /*7380*/  @P0 LDSM.16.M88.4 R44, [R0+0x400] ;  /* 0x00040000002c083b */ /* 0x0004640000000200 */
.L_x_114:
[----:B------:R-:W-:Y:S05]  /*7390*/  BSYNC B1 ;  /* 0x0000000000017941 */ /* 0x000fea0003800000 */
.L_x_113:
[----:B--2---:R-:W-:Y:S05]  /*73a0*/  VIADD R0, R34, 0x40 ;  /* 0x0000004022007836 */ /* 0x004fea0000000000 */
        /* <DEDUP_REMOVED lines=20> */
.L_x_118:
[----:B------:R-:W-:Y:S01]  /*74f0*/  ISETP.NE.AND P6, PT, R81, RZ, PT ;  /* 0x000000ff5100720c */ /* 0x000fe20003fc5270 */
[----:B------:R-:W-:Y:S05]  /*7500*/  WARPSYNC.ALL ;  /* 0x0000000000007948 */ /* 0x000fea0003800000 */
[----:B------:R-:W-:Y:S01]  /*7510*/  R2UR UR4, R34 ;  /* 0x00000000220472ca */ /* 0x000fe200000e0000 */
[----:B------:R-:W-:Y:S01]  /*7520*/  IMAD.U32 R0, RZ, RZ, UR40 ;  /* 0x00000028ff007e24 */ /* 0x000fe2000f8e00ff */
[----:B---3--:R-:W-:Y:S01]  /*7530*/  LOP3.LUT R20, R52, 0xffffe000, RZ, 0xc0, !PT ;  /* 0xffffe00034147812 */ /* 0x008fe200078ec0ff */
        /* <DEDUP_REMOVED lines=24> */
[----:B----4-:R-:W-:Y:S01]  /*76c0*/  LOP3.LUT R18, R48, 0xffffe000, RZ, 0xc0, !PT ;  /* 0xffffe00030127812 */ /* 0x010fe200078ec0ff */
        /* <DEDUP_REMOVED lines=68> */
.L_x_120:
[----:B------:R-:W-:Y:S05]  /*7b10*/  BSYNC.RECONVERGENT B0 ;  /* 0x0000000000007941 */ /* 0x000fea0003800200 */
.L_x_119:
        /* <DEDUP_REMOVED lines=12> */
[----:B------:R-:W-:Y:S04]  /*7be0*/  @P1 IMAD R87, R87, 0x2000, R88 ;  /* 0x0000200057571824 */ /* 0x000fe800078e0258 */
[----:B------:R-:W-:Y:S05]  /*7bf0*/  @P1 VIADD R3, R87, UR36 ;  /* 0x0000002457031c36 */ /* 0x000fea0008000000 */
[----:B------:R-:W-:Y:S01]  /*7c00*/  @P1 IADD3 R91, PT, PT, R91, R3, RZ ;  /* 0x000000035b5b1210 */ /* 0x000fe20007ffe0ff */
[----:B------:R-:W-:Y:S01]  /*7c10*/  @P1 IMAD.IADD R3, R75, 0x1, R3 ;  /* 0x000000014b031824 */ /* 0x000fe200078e0203 */
[----:B------:R-:W-:Y:S06]  /*7c20*/  @P0 BRA `(.L_x_124) ;  /* 0x00000000000c0947 */ /* 0x000fec0003800000 */
[----:B------:R-:W-:Y:S04]  /*7c30*/  SHF.L.U32 R0, R74, 0x1f, RZ ;  /* 0x0000001f4a007819 */ /* 0x000fe800000006ff */
[----:B------:R-:W2:Y:S02]  /*7c40*/  SYNCS.PHASECHK.TRANS64.TRYWAIT P0, [R2+URZ+0x40], R0 ;  /* 0x00004000020075a7 */ /* 0x000ea400080011ff */
[----:B--2---:R-:W-:Y:S05]  /*7c50*/  @!P0 BRA `(.L_x_125) ;  /* 0x0000001400ac8947 */ /* 0x004fea0003800000 */
.L_x_124:
[----:B------:R-:W-:Y:S05]  /*7c60*/  BSYNC B0 ;  /* 0x0000000000007941 */ /* 0x000fea0003800000 */
.L_x_123:
[----:B------:R-:W-:Y:S11]  /*7c70*/  ISETP.NE.AND P0, PT, R90, RZ, PT ;  /* 0x000000ff5a00720c */ /* 0x000ff60003f05270 */
[----:B------:R-:W-:Y:S02]  /*7c80*/  @!UPT UIADD3 URZ, UPT, UPT, URZ, URZ, URZ ;  /* 0x000000fffffff290 */ /* 0x000fe4000fffe0ff */
[----:B--2---:R-:W-:Y:S01]  /*7c90*/  @P0 IADD3 R0, PT, PT, R75, R91, RZ ;  /* 0x0000005b4b000210 */ /* 0x004fe20007ffe0ff */
[----:B------:R-:W-:Y:S05]  /*7ca0*/  @P0 WARPSYNC.ALL ;  /* 0x0000000000000948 */ /* 0x000fea0003800000 */
[----:B------:R2:W3:Y:S04]  /*7cb0*/  @P0 LDSM.16.M88.4 R52, [R87+UR36+0x400] ;  /* 0x000400245734083b */ /* 0x0004e80008000200 */
[----:B------:R2:W4:Y:S04]  /*7cc0*/  @P0 LDSM.16.M88.4 R48, [R3+0x400] ;  /* 0x000400000330083b */ /* 0x0005280000000200 */
[----:B------:R2:W1:Y:S04]  /*7cd0*/  @P0 LDSM.16.M88.4 R40, [R91+0x400] ;  /* 0x000400005b28083b */ /* 0x0004680000000200 */
[----:B------:R2:W1:Y:S02]  /*7ce0*/  @P0 LDSM.16.M88.4 R44, [R0+0x400] ;  /* 0x00040000002c083b */ /* 0x0004640000000200 */
.L_x_122:
[----:B------:R-:W-:Y:S05]  /*7cf0*/  BSYNC B1 ;  /* 0x0000000000017941 */ /* 0x000fea0003800000 */
.L_x_121:
        /* <DEDUP_REMOVED lines=21> */
.L_x_126:
[----:B------:R-:W-:Y:S01]  /*7e50*/  ISETP.NE.AND P0, PT, R77, RZ, PT ;  /* 0x000000ff4d00720c */ /* 0x000fe20003f05270 */
[----:B------:R-:W-:Y:S05]  /*7e60*/  WARPSYNC.ALL ;  /* 0x0000000000007948 */ /* 0x000fea0003800000 */
[----:B------:R-:W-:Y:S01]  /*7e70*/  R2UR UR4, R34 ;  /* 0x00000000220472ca */ /* 0x000fe200000e0000 */
[----:B------:R-:W-:Y:S01]  /*7e80*/  BSSY.RECONVERGENT B0, `(.L_x_127) ;  /* 0x000005c000007945 */ /* 0x000fe20003800200 */
[----:B------:R-:W-:Y:S02]  /*7e90*/  R2UR UR5, R84 ;  /* 0x00000000540572ca */ /* 0x000fe400000e0000 */
[----:B---3--:R-:W-:Y:S02]  /*7ea0*/  LOP3.LUT R0, R52, 0xffffe000, RZ, 0xc0, !PT ;  /* 0xffffe00034007812 */ /* 0x008fe400078ec0ff */
[----:B------:R-:W-:Y:S02]  /*7eb0*/  LOP3.LUT R2, R53, 0xffffe000, RZ, 0xc0, !PT ;  /* 0xffffe00035027812 */ /* 0x000fe400078ec0ff */
[----:B------:R-:W-:Y:S02]  /*7ec0*/  LOP3.LUT R3, R54, 0xffffe000, RZ, 0xc0, !PT ;  /* 0xffffe00036037812 */ /* 0x000fe400078ec0ff */
[----:B------:R-:W-:Y:S02]  /*7ed0*/  LOP3.LUT R20, R55, 0xffffe000, RZ, 0xc0, !PT ;  /* 0xffffe00037147812 */ /* 0x000fe400078ec0ff */
[----:B----4-:R-:W-:Y:S01]  /*7ee0*/  LOP3.LUT R21, R48, 0xffffe000, RZ, 0xc0, !PT ;  /* 0xffffe00030157812 */ /* 0x010fe200078ec0ff */
[----:B-1----:R-:W1:Y:S01]  /*7ef0*/  LDTM.16dp128bit.x8 R4, tmem[UR4+0x60] ;  /* 0x00006004000479ee */ /* 0x002e620008180000 */
[----:B------:R-:W-:Y:S01]  /*7f00*/  LOP3.LUT R34, R49, 0xffffe000, RZ, 0xc0, !PT ;  /* 0xffffe00031227812 */ /* 0x000fe200078ec0ff */
[----:B------:R-:W-:Y:S01]  /*7f10*/  UIADD3 UR5, UPT, UPT, UR5, 0xd0, URZ ;  /* 0x000000d005057890 */ /* 0x000fe2000fffe0ff */
[----:B------:R-:W-:Y:S01]  /*7f20*/  LOP3.LUT R36, R50, 0xffffe000, RZ, 0xc0, !PT ;  /* 0xffffe00032247812 */ /* 0x000fe200078ec0ff */
[----:B------:R-:W-:Y:S01]  /*7f30*/  NOP ;  /* 0x0000000000007918 */ /* 0x000fe20000000000 */
[----:B------:R-:W-:Y:S01]  /*7f40*/  LOP3.LUT R37, R51, 0xffffe000, RZ, 0xc0, !PT ;  /* 0xffffe00033257812 */ /* 0x000fe200078ec0ff */
[----:B------:R-:W-:Y:S01]  /*7f50*/  UPRMT UR5, UR37, 0x654, UR5 ;  /* 0x0000065425057896 */ /* 0x000fe20008000005 */
[----:B------:R-:W-:Y:S02]  /*7f60*/  LOP3.LUT R38, R40, 0xffffe000, RZ, 0xc0, !PT ;  /* 0xffffe00028267812 */ /* 0x000fe400078ec0ff */
[----:B------:R-:W-:Y:S02]  /*7f70*/  LOP3.LUT R39, R41, 0xffffe000, RZ, 0xc0, !PT ;  /* 0xffffe00029277812 */ /* 0x000fe400078ec0ff */
[----:B------:R-:W-:Y:S02]  /*7f80*/  LOP3.LUT R40, R42, 0xffffe000, RZ, 0xc0, !PT ;  /* 0xffffe0002a287812 */ /* 0x000fe400078ec0ff */
[----:B------:R-:W-:Y:S02]  /*7f90*/  LOP3.LUT R41, R43, 0xffffe000, RZ, 0xc0, !PT ;  /* 0xffffe0002b297812 */ /* 0x000fe400078ec0ff */
[----:B------:R-:W-:Y:S01]  /*7fa0*/  LOP3.LUT R42, R44, 0xffffe000, RZ, 0xc0, !PT ;  /* 0xffffe0002c2a7812 */ /* 0x000fe200078ec0ff */
[----:B-1----:R-:W-:Y:S01]  /*7fb0*/  SYNCS.ARRIVE.TRANS64.RED.A1T0 RZ, [UR5], RZ ;  /* 0x000000ffffff79a7 */ /* 0x002fe20008100405 */
[----:B------:R-:W-:Y:S02]  /*7fc0*/  LOP3.LUT R43, R45, 0xffffe000, RZ, 0xc0, !PT ;  /* 0xffffe0002d2b7812 */ /* 0x000fe400078ec0ff */
[----:B------:R-:W-:Y:S02]  /*7fd0*/  LOP3.LUT R44, R46, 0xffffe000, RZ, 0xc0, !PT ;  /* 0xffffe0002e2c7812 */ /* 0x000fe400078ec0ff */
[----:B------:R-:W-:Y:S01]  /*7fe0*/  LOP3.LUT R45, R47, 0xffffe000, RZ, 0xc0, !PT ;  /* 0xffffe0002f2d7812 */ /* 0x000fe200078ec0ff */
[C---:B------:R-:W-:Y:S01]  /*7ff0*/  FMUL R4, R33.reuse, R4 ;  /* 0x0000000421047220 */ /* 0x040fe20000400000 */
[C---:B------:R-:W-:Y:S01]  /*8000*/  FMUL R5, R33.reuse, R5 ;  /* 0x0000000521057220 */ /* 0x040fe20000400000 */
[C---:B------:R-:W-:Y:S01]  /*8010*/  FMUL R6, R33.reuse, R6 ;  /* 0x0000000621067220 */ /* 0x040fe20000400000 */
[----:B------:R-:W-:Y:S01]  /*8020*/  FMUL R7, R33, R7 ;  /* 0x0000000721077220 */ /* 0x000fe20000400000 */
[----:B------:R-:W-:Y:S01]  /*8030*/  FFMA R4, R35, R0, R4 ;  /* 0x0000000023047223 */ /* 0x000fe20000000004 */
[----:B------:R-:W-:Y:S01]  /*8040*/  FMUL R8, R33, R8 ;  /* 0x0000000821087220 */ /* 0x000fe20000400000 */
[----:B------:R-:W-:Y:S01]  /*8050*/  FFMA R5, R35, R2, R5 ;  /* 0x0000000223057223 */ /* 0x000fe20000000005 */
[----:B------:R-:W-:Y:S01]  /*8060*/  FMUL R9, R33, R9 ;  /* 0x0000000921097220 */ /* 0x000fe20000400000 */
[----:B------:R-:W-:Y:S01]  /*8070*/  FFMA R6, R35, R3, R6 ;  /* 0x0000000323067223 */ /* 0x000fe20000000006 */
[----:B------:R-:W-:Y:S01]  /*8080*/  F2FP.TF32.F32.PACK_B R4, R4 ;  /* 0x00000004ff04723e */ /* 0x000fe200024050ff */
[----:B------:R-:W-:Y:S01]  /*8090*/  FMUL R10, R33, R10 ;  /* 0x0000000a210a7220 */ /* 0x000fe20000400000 */
[----:B------:R-:W-:Y:S01]  /*80a0*/  F2FP.TF32.F32.PACK_B R5, R5 ;  /* 0x00000005ff05723e */ /* 0x000fe200024050ff */
[----:B------:R-:W-:Y:S01]  /*80b0*/  FFMA R7, R35, R20, R7 ;  /* 0x0000001423077223 */ /* 0x000fe20000000007 */
[----:B------:R-:W-:Y:S01]  /*80c0*/  FMUL R11, R33, R11 ;  /* 0x0000000b210b7220 */ /* 0x000fe20000400000 */
        /* <DEDUP_REMOVED lines=8> */
[----:B------:R-:W-:Y:S01]  /*8150*/  F2FP.TF32.F32.PACK_B R6, R6 ;  /* 0x00000006ff06723e */ /* 0x000fe200024050ff */
[----:B------:R-:W-:Y:S01]  /*8160*/  FFMA R12, R35, R38, R12 ;  /* 0x00000026230c7223 */ /* 0x000fe2000000000c */
[----:B------:R-:W-:Y:S01]  /*8170*/  F2FP.TF32.F32.PACK_B R7, R7 ;  /* 0x00000007ff07723e */ /* 0x000fe200024050ff */
[----:B------:R-:W-:Y:S01]  /*8180*/  FMUL R16, R33, R16 ;  /* 0x0000001021107220 */ /* 0x000fe20000400000 */
[----:B------:R-:W-:Y:S01]  /*8190*/  FFMA R13, R35, R39, R13 ;  /* 0x00000027230d7223 */ /* 0x000fe2000000000d */
[----:B------:R-:W-:Y:S01]  /*81a0*/  FMUL R17, R33, R17 ;  /* 0x0000001121117220 */ /* 0x000fe20000400000 */
[----:B------:R-:W-:Y:S01]  /*81b0*/  FFMA R14, R35, R40, R14 ;  /* 0x00000028230e7223 */ /* 0x000fe2000000000e */
[----:B------:R1:W-:Y:S01]  /*81c0*/  STSM.16.M88.4 [R83+0x6400], R4 ;  /* 0x0064000453007844 */ /* 0x0003e20000000200 */
[----:B------:R-:W-:Y:S01]  /*81d0*/  FMUL R18, R33, R18 ;  /* 0x0000001221127220 */ /* 0x000fe20000400000 */
[----:B------:R-:W-:Y:S01]  /*81e0*/  FFMA R15, R35, R41, R15 ;  /* 0x00000029230f7223 */ /* 0x000fe2000000000f */
[----:B------:R-:W-:Y:S01]  /*81f0*/  FMUL R19, R33, R19 ;  /* 0x0000001321137220 */ /* 0x000fe20000400000 */
[----:B------:R-:W-:Y:S01]  /*8200*/  F2FP.TF32.F32.PACK_B R8, R8 ;  /* 0x00000008ff08723e */ /* 0x000fe200024050ff */
[C---:B------:R-:W-:Y:S01]  /*8210*/  FFMA R16, R35.reuse, R42, R16 ;  /* 0x0000002a23107223 */ /* 0x040fe20000000010 */
[----:B------:R-:W-:Y:S01]  /*8220*/  F2FP.TF32.F32.PACK_B R9, R9 ;  /* 0x00000009ff09723e */ /* 0x000fe200024050ff */
[C---:B------:R-:W-:Y:S01]  /*8230*/  FFMA R17, R35.reuse, R43, R17 ;  /* 0x0000002b23117223 */ /* 0x040fe20000000011 */
[----:B------:R-:W-:Y:S01]  /*8240*/  F2FP.TF32.F32.PACK_B R10, R10 ;  /* 0x0000000aff0a723e */ /* 0x000fe200024050ff */
[C---:B------:R-:W-:Y:S01]  /*8250*/  FFMA R18, R35.reuse, R44, R18 ;  /* 0x0000002c23127223 */ /* 0x040fe20000000012 */
[----:B------:R-:W-:Y:S01]  /*8260*/  F2FP.TF32.F32.PACK_B R11, R11 ;  /* 0x0000000bff0b723e */ /* 0x000fe200024050ff */
[----:B------:R-:W-:Y:S01]  /*8270*/  FFMA R19, R35, R45, R19 ;  /* 0x0000002d23137223 */ /* 0x000fe20000000013 */
[----:B------:R-:W-:Y:S02]  /*8280*/  F2FP.TF32.F32.PACK_B R12, R12 ;  /* 0x0000000cff0c723e */ /* 0x000fe400024050ff */
[----:B------:R-:W-:Y:S01]  /*8290*/  F2FP.TF32.F32.PACK_B R13, R13 ;  /* 0x0000000dff0d723e */ /* 0x000fe200024050ff */
[----:B------:R1:W-:Y:S01]  /*82a0*/  STSM.16.M88.4 [R82+0x6400], R8 ;  /* 0x0064000852007844 */ /* 0x0003e20000000200 */
[----:B------:R-:W-:Y:S02]  /*82b0*/  F2FP.TF32.F32.PACK_B R14, R14 ;  /* 0x0000000eff0e723e */ /* 0x000fe400024050ff */
[----:B------:R-:W-:Y:S02]  /*82c0*/  F2FP.TF32.F32.PACK_B R15, R15 ;  /* 0x0000000fff0f723e */ /* 0x000fe400024050ff */
[----:B------:R-:W-:Y:S02]  /*82d0*/  F2FP.TF32.F32.PACK_B R16, R16 ;  /* 0x00000010ff10723e */ /* 0x000fe400024050ff */
[----:B------:R-:W-:Y:S01]  /*82e0*/  F2FP.TF32.F32.PACK_B R17, R17 ;  /* 0x00000011ff11723e */ /* 0x000fe200024050ff */
[----:B------:R1:W-:Y:S01]  /*82f0*/  STSM.16.M88.4 [R85+0x6000], R12 ;  /* 0x0060000c55007844 */ /* 0x0003e20000000200 */
[----:B------:R-:W-:Y:S02]  /*8300*/  F2FP.TF32.F32.PACK_B R18, R18 ;  /* 0x00000012ff12723e */ /* 0x000fe400024050ff */
[----:B------:R-:W-:Y:S05]  /*8310*/  F2FP.TF32.F32.PACK_B R19, R19 ;  /* 0x00000013ff13723e */ /* 0x000fea00024050ff */
        /* <DEDUP_REMOVED lines=18> */
.L_x_128:
[----:B------:R-:W-:Y:S05]  /*8440*/  BSYNC.RECONVERGENT B0 ;  /* 0x0000000000007941 */ /* 0x000fea0003800200 */
.L_x_127:
[----:B------:R-:W-:Y:S01]  /*8450*/  BAR.SYNC.DEFER_BLOCKING 0x1, 0x80 ;  /* 0x0042000000007b1d */ /* 0x000fe20000010000 */
[----:B------:R-:W-:Y:S01]  /*8460*/  UISETP.NE.AND UP0, UPT, UR48, -0x4, UPT ;  /* 0xfffffffc3000788c */ /* 0x000fe2000bf05270 */
[----:B------:R-:W-:Y:S08]  /*8470*/  IADD3 R31, PT, PT, R31, 0x1, RZ ;  /* 0x000000011f1f7810 */ /* 0x000ff00007ffe0ff */
[----:B------:R-:W-:Y:S05]  /*8480*/  BRA.U !UP0, `(.L_x_129) ;  /* 0x0000000108287547 */ /* 0x000fea000b800000 */
[----:B------:R-:W-:Y:S01]  /*8490*/  ISETP.NE.AND P0, PT, R81, RZ, PT ;  /* 0x000000ff5100720c */ /* 0x000fe20003f05270 */
[----:B------:R-:W-:Y:S01]  /*84a0*/  IMAD.U32 R2, RZ, RZ, UR50 ;  /* 0x00000032ff027e24 */ /* 0x000fe2000f8e00ff */
[----:B------:R-:W-:Y:S01]  /*84b0*/  UIADD3 UR50, UPT, UPT, UR50, 0x1, URZ ;  /* 0x0000000132327890 */ /* 0x000fe2000fffe0ff */
[----:B------:R-:W-:Y:S03]  /*84c0*/  IMAD.U32 R0, RZ, RZ, UR37 ;  /* 0x00000025ff007e24 */ /* 0x000fe6000f8e00ff */
[----:B------:R-:W-:Y:S04]  /*84d0*/  UISETP.NE.AND UP0, UPT, UR50, 0x4, UPT ;  /* 0x000000043200788c */ /* 0x000fe8000bf05270 */
[----:B------:R-:W-:Y:S03]  /*84e0*/  USEL UR50, UR50, URZ, UP0 ;  /* 0x000000ff32327287 */ /* 0x000fe60008000000 */
[----:B------:R-:W-:Y:S05]  /*84f0*/  @P0 LEA R2, R2, UR36, 0x3 ;  /* 0x0000002402020c11 */ /* 0x000fea000f8e18ff */
[----:B------:R-:W-:Y:S05]  /*8500*/  @P0 VIADD R2, R2, 0x60 ;  /* 0x0000006002020836 */ /* 0x000fea0000000000 */
[----:B------:R-:W-:Y:S04]  /*8510*/  @P0 PRMT R0, R0, 0x654, R2 ;  /* 0x0000065400000816 */ /* 0x000fe80000000002 */
[----:B------:R2:W-:Y:S03]  /*8520*/  @P0 SYNCS.ARRIVE.TRANS64.RED.A1T0 RZ, [R0+URZ], RZ ;  /* 0x000000ff00ff09a7 */ /* 0x0005e600081004ff */
.L_x_129:
[----:B------:R-:W-:Y:S01]  /*8530*/  ISETP.NE.AND P2, PT, R78, RZ, PT ;  /* 0x000000ff4e00720c */ /* 0x000fe20003f45270 */
[----:B------:R-:W-:Y:S01]  /*8540*/  UIADD3 UR48, UPT, UPT, UR48, 0x4, URZ ;  /* 0x0000000430307890 */ /* 0x000fe2000fffe0ff */
[----:B------:R-:W-:Y:S01]  /*8550*/  ISETP.NE.AND P0, PT, R80, 0x2, PT ;  /* 0x000000025000780c */ /* 0x000fe20003f05270 */
[----:B-1----:R-:W-:Y:S01]  /*8560*/  IMAD.IADD R14, R29, 0x1, R62 ;  /* 0x000000011d0e7824 */ /* 0x002fe200078e023e */
[----:B------:R-:W-:Y:S01]  /*8570*/  ISETP.NE.AND P1, PT, R31, 0x4, PT ;  /* 0x000000041f00780c */ /* 0x000fe20003f25270 */
[----:B------:R-:W-:Y:S01]  /*8580*/  IMAD.IADD R15, R30, 0x1, R63 ;  /* 0x000000011e0f7824 */ /* 0x000fe200078e023f */
[----:B------:R-:W-:Y:S02]  /*8590*/  SEL R2, RZ, 0x1, P0 ;  /* 0x00000001ff027807 */ /* 0x000fe40000000000 */
[----:B--2---:R-:W-:Y:S02]  /*85a0*/  SEL R0, RZ, 0x1, P1 ;  /* 0x00000001ff007807 */ /* 0x004fe40000800000 */
[----:B------:R-:W-:Y:S02]  /*85b0*/  LOP3.LUT R72, R72, R2, RZ, 0x3c, !PT ;  /* 0x0000000248487212 */ /* 0x000fe400078e3cff */
[----:B------:R-:W-:Y:S02]  /*85c0*/  LOP3.LUT R73, R73, R0, RZ, 0x3c, !PT ;  /* 0x0000000049497212 */ /* 0x000fe400078e3cff */
[----:B------:R-:W-:Y:S02]  /*85d0*/  @P2 R2UR UR52, R71 ;  /* 0x00000000473422ca */ /* 0x000fe400000e0000 */
[----:B------:R-:W-:Y:S02]  /*85e0*/  SEL R80, R80, RZ, P0 ;  /* 0x000000ff50507207 */ /* 0x000fe40000000000 */
[----:B------:R-:W-:Y:S01]  /*85f0*/  SEL R31, R31, RZ, P1 ;  /* 0x000000ff1f1f7207 */ /* 0x000fe20000800000 */
[----:B------:R-:W-:Y:S10]  /*8600*/  @P2 BRA `(.L_x_130) ;  /* 0xffffffcc00082947 */ /* 0x000ff4000383ffff */
[----:B------:R-:W-:-:S09]  /*8610*/  UISETP.NE.AND UP0, UPT, UR49, URZ, UPT ;  /* 0x000000ff3100728c */ /* 0x000fd2000bf05270 */
[----:B------:R-:W-:Y:S05]  /*8620*/  BRA.U !UP0, `(.L_x_131) ;  /* 0x0000000108487547 */ /* 0x000fea000b800000 */
[----:B------:R-:W1:Y:S02]  /*8630*/  LDCU.64 UR4, c[0x0][0x890] ;  /* 0x00011200ff0477ac */ /* 0x000e640008000a00 */
[----:B-1----:R-:W-:-:S04]  /*8640*/  UISETP.NE.U32.AND UP0, UPT, UR4, URZ, UPT ;  /* 0x000000ff0400728c */ /* 0x002fc8000bf05070 */
[----:B------:R-:W-:-:S09]  /*8650*/  UISETP.NE.AND.EX UP0, UPT, UR5, URZ, UPT, UP0 ;  /* 0x000000ff0500728c */ /* 0x000fd2000bf05300 */
[----:B------:R-:W-:Y:S05]  /*8660*/  BRA.U UP0, `(.L_x_132) ;  /* 0x00000001000c7547 */ /* 0x000fea000b800000 */
[----:B------:R-:W-:-:S13]  /*8670*/  FSETP.NEU.AND P0, PT, R35, RZ, PT ;  /* 0x000000ff2300720b */ /* 0x000fda0003f0d000 */
[----:B------:R-:W-:Y:S05]  /*8680*/  @!P0 EXIT ;  /* 0x000000000000894d */ /* 0x000fea0003800000 */
[----:B------:R-:W-:Y:S05]  /*8690*/  BRA `(.L_x_131) ;  /* 0x00000000002c7947 */ /* 0x000fea0003800000 */
.L_x_132:
[----:B------:R-:W-:Y:S01]  /*86a0*/  ISETP.NE.AND P0, PT, R79, RZ, PT ;  /* 0x000000ff4f00720c */ /* 0x000fe20003f05270 */
[----:B------:R-:W-:-:S12]  /*86b0*/  BSSY.RECONVERGENT B0, `(.L_x_131) ;  /* 0x0000009000007945 */ /* 0x000fd80003800200 */
[----:B------:R-:W-:Y:S05]  /*86c0*/  @P0 BRA `(.L_x_133) ;  /* 0x0000000000140947 */ /* 0x000fea0003800000 */
[----:B------:R-:W1:Y:S02]  /*86d0*/  LDCU.64 UR4, c[0x0][0x888] ;  /* 0x00011100ff0477ac */ /* 0x000e640008000a00 */
[----:B-1----:R-:W-:-:S04]  /*86e0*/  ISETP.NE.U32.AND P0, PT, RZ, UR4, PT ;  /* 0x00000004ff007c0c */ /* 0x002fc8000bf05070 */
[----:B------:R-:W-:-:S13]  /*86f0*/  ISETP.NE.AND.EX P0, PT, RZ, UR5, PT, P0 ;  /* 0x00000005ff007c0c */ /* 0x000fda000bf05300 */
[----:B------:R-:W-:Y:S05]  /*8700*/  @!P0 EXIT ;  /* 0x000000000000894d */ /* 0x000fea0003800000 */
[----:B------:R-:W-:Y:S05]  /*8710*/  BRA `(.L_x_134) ;  /* 0x0000000000087947 */ /* 0x000fea0003800000 */
.L_x_133:
[----:B------:R-:W-:-:S13]  /*8720*/  FSETP.NEU.AND P0, PT, R35, RZ, PT ;  /* 0x000000ff2300720b */ /* 0x000fda0003f0d000 */
[----:B------:R-:W-:Y:S05]  /*8730*/  @!P0 EXIT ;  /* 0x000000000000894d */ /* 0x000fea0003800000 */
.L_x_134:
[----:B------:R-:W-:Y:S05]  /*8740*/  BSYNC.RECONVERGENT B0 ;  /* 0x0000000000007941 */ /* 0x000fea0003800200 */
.L_x_131:
[----:B------:R-:W-:Y:S01]  /*8750*/  ULEA UR4, UR50, UR36, 0x3 ;  /* 0x0000002432047291 */ /* 0x000fe2000f8e18ff */
[----:B------:R-:W-:-:S04]  /*8760*/  DEPBAR.LE SB0, 0x0 ;  /* 0x000080000000791a */ /* 0x000fc80000000000 */
[----:B------:R-:W-:-:S04]  /*8770*/  UIADD3 UR4, UPT, UPT, UR4, 0x60, URZ ;  /* 0x0000006004047890 */ /* 0x000fc8000fffe0ff */
[----:B------:R-:W-:-:S09]  /*8780*/  UPRMT UR4, UR37, 0x654, UR4 ;  /* 0x0000065425047896 */ /* 0x000fd20008000004 */
[----:B------:R-:W-:Y:S01]  /*8790*/  SYNCS.ARRIVE.TRANS64.RED.A1T0 RZ, [UR4], RZ ;  /* 0x000000ffffff79a7 */ /* 0x000fe20008100404 */
[----:B------:R-:W-:Y:S05]  /*87a0*/  EXIT ;  /* 0x000000000000794d */ /* 0x000fea0003800000 */
.L_x_19:
[----:B--2---:R2:W1:Y:S02]  /*87b0*/  SYNCS.PHASECHK.TRANS64.TRYWAIT P0, [R2+URZ+0x100], R3 ;  /* 0x00010003020075a7 */ /* 0x00446400080011ff */
[----:B-1----:R-:W-:Y:S05]  /*87c0*/  @!P0 NANOSLEEP.SYNCS 0x989680 ;  /* 0x009896800000895d */ /* 0x002fea0003900000 */
[----:B------:R-:W1:Y:S02]  /*87d0*/  @!P0 SYNCS.PHASECHK.TRANS64 P0, [R2+URZ+0x100], R3 ;  /* 0x00010003020085a7 */ /* 0x000e6400080010ff */
[----:B-1----:R-:W-:Y:S05]  /*87e0*/  @!P0 BRA `(.L_x_19) ;  /* 0xfffffffc00f08947 */ /* 0x002fea000383ffff */
[----:B------:R-:W-:Y:S05]  /*87f0*/  BRA `(.L_x_135) ;  /* 0xffffff8c00787947 */ /* 0x000fea000383ffff */
.L_x_22:
[----:B-1----:R-:W-:-:S07]  /*8800*/  MOV R2, UR49 ;  /* 0x0000003100027c02 */ /* 0x002fce0008000f00 */
.L_x_136:
[----:B-1----:R1:W2:Y:S02]  /*8810*/  SYNCS.PHASECHK.TRANS64.TRYWAIT P0, [R2+URZ+0x20], R4 ;  /* 0x00002004020075a7 */ /* 0x0022a400080011ff */
[----:B--2---:R-:W-:Y:S05]  /*8820*/  @!P0 NANOSLEEP.SYNCS 0x989680 ;  /* 0x009896800000895d */ /* 0x004fea0003900000 */
[----:B------:R-:W2:Y:S02]  /*8830*/  @!P0 SYNCS.PHASECHK.TRANS64 P0, [R2+URZ+0x20], R4 ;  /* 0x00002004020085a7 */ /* 0x000ea400080010ff */
[----:B--2---:R-:W-:Y:S05]  /*8840*/  @!P0 BRA `(.L_x_136) ;  /* 0xfffffffc00f08947 */ /* 0x004fea000383ffff */
[----:B------:R-:W-:Y:S05]  /*8850*/  BRA `(.L_x_21) ;  /* 0xffffff8c00d47947 */ /* 0x000fea000383ffff */
.L_x_30:
[----:B------:R-:W-:-:S07]  /*8860*/  MOV R2, UR49 ;  /* 0x0000003100027c02 */ /* 0x000fce0008000f00 */
.L_x_137:
[----:B-1----:R1:W2:Y:S02]  /*8870*/  SYNCS.PHASECHK.TRANS64.TRYWAIT P0, [R2+URZ+0x20], R4 ;  /* 0x00002004020075a7 */ /* 0x0022a400080011ff */
[----:B--2---:R-:W-:Y:S05]  /*8880*/  @!P0 NANOSLEEP.SYNCS 0x989680 ;  /* 0x009896800000895d */ /* 0x004fea0003900000 */
[----:B------:R-:W2:Y:S02]  /*8890*/  @!P0 SYNCS.PHASECHK.TRANS64 P0, [R2+URZ+0x20], R4 ;  /* 0x00002004020085a7 */ /* 0x000ea400080010ff */
[----:B--2---:R-:W-:Y:S05]  /*88a0*/  @!P0 BRA `(.L_x_137) ;  /* 0xfffffffc00f08947 */ /* 0x004fea000383ffff */
[----:B------:R-:W-:Y:S05]  /*88b0*/  BRA `(.L_x_29) ;  /* 0xffffff9000f07947 */ /* 0x000fea000383ffff */
.L_x_36:
[----:B-1----:R1:W2:Y:S02]  /*88c0*/  SYNCS.PHASECHK.TRANS64.TRYWAIT P0, [R2+URZ+0x90], R3 ;  /* 0x00009003020075a7 */ /* 0x0022a400080011ff */
[----:B--2---:R-:W-:Y:S05]  /*88d0*/  @!P0 NANOSLEEP.SYNCS 0x989680 ;  /* 0x009896800000895d */ /* 0x004fea0003900000 */
[----:B------:R-:W2:Y:S02]  /*88e0*/  @!P0 SYNCS.PHASECHK.TRANS64 P0, [R2+URZ+0x90], R3 ;  /* 0x00009003020085a7 */ /* 0x000ea400080010ff */
[----:B--2---:R-:W-:Y:S05]  /*88f0*/  @!P0 BRA `(.L_x_36) ;  /* 0xfffffffc00f08947 */ /* 0x004fea000383ffff */
[----:B------:R-:W-:Y:S05]  /*8900*/  BRA `(.L_x_138) ;  /* 0xffffff9400e07947 */ /* 0x000fea000383ffff */
.L_x_40:
[----:B----4-:R-:W-:-:S07]  /*8910*/  MOV R0, UR5 ;  /* 0x0000000500007c02 */ /* 0x010fce0008000f00 */
.L_x_139:
[----:B-1----:R1:W2:Y:S02]  /*8920*/  SYNCS.PHASECHK.TRANS64.TRYWAIT P0, [R0+URZ], R2 ;  /* 0x00000002000075a7 */ /* 0x0022a400080011ff */
[----:B--2---:R-:W-:Y:S05]  /*8930*/  @!P0 NANOSLEEP.SYNCS 0x989680 ;  /* 0x009896800000895d */ /* 0x004fea0003900000 */
[----:B------:R-:W2:Y:S02]  /*8940*/  @!P0 SYNCS.PHASECHK.TRANS64 P0, [R0+URZ], R2 ;  /* 0x00000002000085a7 */ /* 0x000ea400080010ff */
[----:B--2---:R-:W-:Y:S05]  /*8950*/  @!P0 BRA `(.L_x_139) ;  /* 0xfffffffc00f08947 */ /* 0x004fea000383ffff */
[----:B------:R-:W-:Y:S05]  /*8960*/  BRA `(.L_x_140) ;  /* 0xffffff9c00507947 */ /* 0x000fea000383ffff */
.L_x_41:
[----:B----4-:R-:W-:-:S07]  /*8970*/  MOV R0, UR5 ;  /* 0x0000000500007c02 */ /* 0x010fce0008000f00 */
.L_x_141:
[----:B-1----:R1:W2:Y:S02]  /*8980*/  SYNCS.PHASECHK.TRANS64.TRYWAIT P0, [R0+URZ], R3 ;  /* 0x00000003000075a7 */ /* 0x0022a400080011ff */
[----:B--2---:R-:W-:Y:S05]  /*8990*/  @!P0 NANOSLEEP.SYNCS 0x989680 ;  /* 0x009896800000895d */ /* 0x004fea0003900000 */
[----:B------:R-:W2:Y:S02]  /*89a0*/  @!P0 SYNCS.PHASECHK.TRANS64 P0, [R0+URZ], R3 ;  /* 0x00000003000085a7 */ /* 0x000ea400080010ff */
[----:B--2---:R-:W-:Y:S05]  /*89b0*/  @!P0 BRA `(.L_x_141) ;  /* 0xfffffffc00f08947 */ /* 0x004fea000383ffff */
[----:B------:R-:W-:Y:S05]  /*89c0*/  BRA `(.L_x_142) ;  /* 0xffffff9c005c7947 */ /* 0x000fea000383ffff */
.L_x_42:
[----:B----4-:R-:W-:-:S07]  /*89d0*/  MOV R0, UR5 ;  /* 0x0000000500007c02 */ /* 0x010fce0008000f00 */
.L_x_143:
[----:B-1----:R1:W2:Y:S02]  /*89e0*/  SYNCS.PHASECHK.TRANS64.TRYWAIT P0, [R0+URZ], R3 ;  /* 0x00000003000075a7 */ /* 0x0022a400080011ff */
[----:B--2---:R-:W-:Y:S05]  /*89f0*/  @!P0 NANOSLEEP.SYNCS 0x989680 ;  /* 0x009896800000895d */ /* 0x004fea0003900000 */
[----:B------:R-:W2:Y:S02]  /*8a00*/  @!P0 SYNCS.PHASECHK.TRANS64 P0, [R0+URZ], R3 ;  /* 0x00000003000085a7 */ /* 0x000ea400080010ff */
[----:B--2---:R-:W-:Y:S05]  /*8a10*/  @!P0 BRA `(.L_x_143) ;  /* 0xfffffffc00f08947 */ /* 0x004fea000383ffff */
[----:B------:R-:W-:Y:S05]  /*8a20*/  BRA `(.L_x_144) ;  /* 0xffffff9c00687947 */ /* 0x000fea000383ffff */
.L_x_45:
[----:B-1----:R1:W2:Y:S02]  /*8a30*/  SYNCS.PHASECHK.TRANS64.TRYWAIT P0, [R0+URZ+0xf0], R4 ;  /* 0x0000f004000075a7 */ /* 0x0022a400080011ff */
[----:B--2---:R-:W-:Y:S05]  /*8a40*/  @!P0 NANOSLEEP.SYNCS 0x989680 ;  /* 0x009896800000895d */ /* 0x004fea0003900000 */
[----:B------:R-:W2:Y:S02]  /*8a50*/  @!P0 SYNCS.PHASECHK.TRANS64 P0, [R0+URZ+0xf0], R4 ;  /* 0x0000f004000085a7 */ /* 0x000ea400080010ff */
[----:B--2---:R-:W-:Y:S05]  /*8a60*/  @!P0 BRA `(.L_x_45) ;  /* 0xfffffffc00f08947 */ /* 0x004fea000383ffff */
[----:B------:R-:W-:Y:S05]  /*8a70*/  BRA `(.L_x_145) ;  /* 0xffffff9c00c47947 */ /* 0x000fea000383ffff */
.L_x_46:
[----:B------:R-:W-:-:S07]  /*8a80*/  MOV R0, UR5 ;  /* 0x0000000500007c02 */ /* 0x000fce0008000f00 */
.L_x_146:
[----:B-1----:R1:W2:Y:S02]  /*8a90*/  SYNCS.PHASECHK.TRANS64.TRYWAIT P0, [R0+URZ+0xa0], R5 ;  /* 0x0000a005000075a7 */ /* 0x0022a400080011ff */
[----:B--2---:R-:W-:Y:S05]  /*8aa0*/  @!P0 NANOSLEEP.SYNCS 0x989680 ;  /* 0x009896800000895d */ /* 0x004fea0003900000 */
[----:B------:R-:W2:Y:S02]  /*8ab0*/  @!P0 SYNCS.PHASECHK.TRANS64 P0, [R0+URZ+0xa0], R5 ;  /* 0x0000a005000085a7 */ /* 0x000ea400080010ff */
[----:B--2---:R-:W-:Y:S05]  /*8ac0*/  @!P0 BRA `(.L_x_146) ;  /* 0xfffffffc00f08947 */ /* 0x004fea000383ffff */
[----:B------:R-:W-:Y:S05]  /*8ad0*/  BRA `(.L_x_147) ;  /* 0xffffff9c00d47947 */ /* 0x000fea000383ffff */
.L_x_47:
[----:B-1----:R1:W2:Y:S02]  /*8ae0*/  SYNCS.PHASECHK.TRANS64.TRYWAIT P1, [R0+URZ+0x90], R4 ;  /* 0x00009004000075a7 */ /* 0x0022a400080211ff */
[----:B--2---:R-:W-:Y:S05]  /*8af0*/  @!P1 NANOSLEEP.SYNCS 0x989680 ;  /* 0x009896800000995d */ /* 0x004fea0003900000 */
[----:B------:R-:W2:Y:S02]  /*8b00*/  @!P1 SYNCS.PHASECHK.TRANS64 P1, [R0+URZ+0x90], R4 ;  /* 0x00009004000095a7 */ /* 0x000ea400080210ff */
[----:B--2---:R-:W-:Y:S05]  /*8b10*/  @!P1 BRA `(.L_x_47) ;  /* 0xfffffffc00f09947 */ /* 0x004fea000383ffff */
[----:B------:R-:W-:Y:S05]  /*8b20*/  BRA `(.L_x_148) ;  /* 0xffffffa000047947 */ /* 0x000fea000383ffff */
.L_x_50:
[----:B------:R-:W-:-:S07]  /*8b30*/  MOV R0, UR5 ;  /* 0x0000000500007c02 */ /* 0x000fce0008000f00 */
.L_x_149:
[----:B-1----:R1:W2:Y:S02]  /*8b40*/  SYNCS.PHASECHK.TRANS64.TRYWAIT P0, [R0+URZ+0xa0], R2 ;  /* 0x0000a002000075a7 */ /* 0x0022a400080011ff */
[----:B--2---:R-:W-:Y:S05]  /*8b50*/  @!P0 NANOSLEEP.SYNCS 0x989680 ;  /* 0x009896800000895d */ /* 0x004fea0003900000 */
[----:B------:R-:W2:Y:S02]  /*8b60*/  @!P0 SYNCS.PHASECHK.TRANS64 P0, [R0+URZ+0xa0], R2 ;  /* 0x0000a002000085a7 */ /* 0x000ea400080010ff */
[----:B--2---:R-:W-:Y:S05]  /*8b70*/  @!P0 BRA `(.L_x_149) ;  /* 0xfffffffc00f08947 */ /* 0x004fea000383ffff */
[----:B------:R-:W-:Y:S05]  /*8b80*/  BRA `(.L_x_49) ;  /* 0xffffffa000587947 */ /* 0x000fea000383ffff */
.L_x_57:
[----:B-1----:R1:W2:Y:S02]  /*8b90*/  SYNCS.PHASECHK.TRANS64.TRYWAIT P1, [R0+URZ+0x90], R2 ;  /* 0x00009002000075a7 */ /* 0x0022a400080211ff */
[----:B--2---:R-:W-:Y:S05]  /*8ba0*/  @!P1 NANOSLEEP.SYNCS 0x989680 ;  /* 0x009896800000995d */ /* 0x004fea0003900000 */
[----:B------:R-:W2:Y:S02]  /*8bb0*/  @!P1 SYNCS.PHASECHK.TRANS64 P1, [R0+URZ+0x90], R2 ;  /* 0x00009002000095a7 */ /* 0x000ea400080210ff */
[----:B--2---:R-:W-:Y:S05]  /*8bc0*/  @!P1 BRA `(.L_x_57) ;  /* 0xfffffffc00f09947 */ /* 0x004fea000383ffff */
[----:B------:R-:W-:Y:S05]  /*8bd0*/  BRA `(.L_x_150) ;  /* 0xffffffa400e87947 */ /* 0x000fea000383ffff */
.L_x_58:
[----:B------:R-:W-:-:S07]  /*8be0*/  MOV R2, UR6 ;  /* 0x0000000600027c02 */ /* 0x000fce0008000f00 */
.L_x_151:
[----:B-1----:R1:W2:Y:S02]  /*8bf0*/  SYNCS.PHASECHK.TRANS64.TRYWAIT P0, [R2+URZ+0xd0], R0 ;  /* 0x0000d000020075a7 */ /* 0x0022a400080011ff */
[----:B--2---:R-:W-:Y:S05]  /*8c00*/  @!P0 NANOSLEEP.SYNCS 0x989680 ;  /* 0x009896800000895d */ /* 0x004fea0003900000 */
[----:B------:R-:W2:Y:S02]  /*8c10*/  @!P0 SYNCS.PHASECHK.TRANS64 P0, [R2+URZ+0xd0], R0 ;  /* 0x0000d000020085a7 */ /* 0x000ea400080010ff */
[----:B--2---:R-:W-:Y:S05]  /*8c20*/  @!P0 BRA `(.L_x_151) ;  /* 0xfffffffc00f08947 */ /* 0x004fea000383ffff */
[----:B------:R-:W-:Y:S05]  /*8c30*/  BRA `(.L_x_152) ;  /* 0xffffffa800387947 */ /* 0x000fea000383ffff */
.L_x_61:
[----:B------:R-:W-:Y:S07]  /*8c40*/  MOV R0, UR11 ;  /* 0x0000000b00007c02 */ /* 0x000fee0008000f00 */
.L_x_153:
[----:B-1----:R1:W2:Y:S02]  /*8c50*/  SYNCS.PHASECHK.TRANS64.TRYWAIT P0, [R0+URZ], R2 ;  /* 0x00000002000075a7 */ /* 0x0022a400080011ff */
[----:B--2---:R-:W-:Y:S05]  /*8c60*/  @!P0 NANOSLEEP.SYNCS 0x989680 ;  /* 0x009896800000895d */ /* 0x004fea0003900000 */
[----:B------:R-:W2:Y:S02]  /*8c70*/  @!P0 SYNCS.PHASECHK.TRANS64 P0, [R0+URZ], R2 ;  /* 0x00000002000085a7 */ /* 0x000ea400080010ff */
[----:B--2---:R-:W-:Y:S05]  /*8c80*/  @!P0 BRA `(.L_x_153) ;  /* 0xfffffffc00f08947 */ /* 0x004fea000383ffff */
[----:B------:R-:W-:Y:S05]  /*8c90*/  BRA `(.L_x_60) ;  /* 0xffffffa800547947 */ /* 0x000fea000383ffff */
.L_x_64:
[----:B------:R-:W-:-:S07]  /*8ca0*/  MOV R0, UR6 ;  /* 0x0000000600007c02 */ /* 0x000fce0008000f00 */
.L_x_154:
[----:B--2---:R2:W4:Y:S02]  /*8cb0*/  SYNCS.PHASECHK.TRANS64.TRYWAIT P0, [R0+URZ], R2 ;  /* 0x00000002000075a7 */ /* 0x00452400080011ff */
[----:B----4-:R-:W-:Y:S05]  /*8cc0*/  @!P0 NANOSLEEP.SYNCS 0x989680 ;  /* 0x009896800000895d */ /* 0x010fea0003900000 */
[----:B------:R-:W4:Y:S02]  /*8cd0*/  @!P0 SYNCS.PHASECHK.TRANS64 P0, [R0+URZ], R2 ;  /* 0x00000002000085a7 */ /* 0x000f2400080010ff */
[----:B----4-:R-:W-:Y:S05]  /*8ce0*/  @!P0 BRA `(.L_x_154) ;  /* 0xfffffffc00f08947 */ /* 0x010fea000383ffff */
[----:B------:R-:W-:Y:S05]  /*8cf0*/  BRA `(.L_x_155) ;  /* 0xffffffac00807947 */ /* 0x000fea000383ffff */
.L_x_65:
[----:B------:R-:W-:-:S07]  /*8d00*/  MOV R0, UR6 ;  /* 0x0000000600007c02 */ /* 0x000fce0008000f00 */
.L_x_156:
[----:B-1----:R1:W2:Y:S02]  /*8d10*/  SYNCS.PHASECHK.TRANS64.TRYWAIT P0, [R0+URZ], R3 ;  /* 0x00000003000075a7 */ /* 0x0022a400080011ff */
[----:B--2---:R-:W-:Y:S05]  /*8d20*/  @!P0 NANOSLEEP.SYNCS 0x989680 ;  /* 0x009896800000895d */ /* 0x004fea0003900000 */
[----:B------:R-:W2:Y:S02]  /*8d30*/  @!P0 SYNCS.PHASECHK.TRANS64 P0, [R0+URZ], R3 ;  /* 0x00000003000085a7 */ /* 0x000ea400080010ff */
[----:B--2---:R-:W-:Y:S05]  /*8d40*/  @!P0 BRA `(.L_x_156) ;  /* 0xfffffffc00f08947 */ /* 0x004fea000383ffff */
[----:B------:R-:W-:Y:S05]  /*8d50*/  BRA `(.L_x_157) ;  /* 0xffffffac008c7947 */ /* 0x000fea000383ffff */
.L_x_66:
[----:B------:R-:W-:-:S07]  /*8d60*/  MOV R0, UR6 ;  /* 0x0000000600007c02 */ /* 0x000fce0008000f00 */
.L_x_158:
[----:B-1----:R1:W2:Y:S02]  /*8d70*/  SYNCS.PHASECHK.TRANS64.TRYWAIT P0, [R0+URZ], R3 ;  /* 0x00000003000075a7 */ /* 0x0022a400080011ff */
[----:B--2---:R-:W-:Y:S05]  /*8d80*/  @!P0 NANOSLEEP.SYNCS 0x989680 ;  /* 0x009896800000895d */ /* 0x004fea0003900000 */
[----:B------:R-:W2:Y:S02]  /*8d90*/  @!P0 SYNCS.PHASECHK.TRANS64 P0, [R0+URZ], R3 ;  /* 0x00000003000085a7 */ /* 0x000ea400080010ff */
[----:B--2---:R-:W-:Y:S05]  /*8da0*/  @!P0 BRA `(.L_x_158) ;  /* 0xfffffffc00f08947 */ /* 0x004fea000383ffff */
[----:B------:R-:W-:Y:S05]  /*8db0*/  BRA `(.L_x_159) ;  /* 0xffffffac00987947 */ /* 0x000fea000383ffff */
.L_x_67:
[----:B-1----:R-:W-:-:S07]  /*8dc0*/  MOV R0, UR7 ;  /* 0x0000000700007c02 */ /* 0x002fce0008000f00 */
.L_x_160:
[----:B-1----:R1:W2:Y:S02]  /*8dd0*/  SYNCS.PHASECHK.TRANS64.TRYWAIT P0, [R0+URZ], R2 ;  /* 0x00000002000075a7 */ /* 0x0022a400080011ff */
[----:B--2---:R-:W-:Y:S05]  /*8de0*/  @!P0 NANOSLEEP.SYNCS 0x989680 ;  /* 0x009896800000895d */ /* 0x004fea0003900000 */
[----:B------:R-:W2:Y:S02]  /*8df0*/  @!P0 SYNCS.PHASECHK.TRANS64 P0, [R0+URZ], R2 ;  /* 0x00000002000085a7 */ /* 0x000ea400080010ff */
[----:B--2---:R-:W-:Y:S05]  /*8e00*/  @!P0 BRA `(.L_x_160) ;  /* 0xfffffffc00f08947 */ /* 0x004fea000383ffff */
[----:B------:R-:W-:Y:S05]  /*8e10*/  BRA `(.L_x_161) ;  /* 0xffffffac00a47947 */ /* 0x000fea000383ffff */
.L_x_72:
[----:B--2---:R2:W3:Y:S02]  /*8e20*/  SYNCS.PHASECHK.TRANS64.TRYWAIT P0, [R0+URZ+0x90], R2 ;  /* 0x00009002000075a7 */ /* 0x0044e400080011ff */
[----:B---3--:R-:W-:Y:S05]  /*8e30*/  @!P0 NANOSLEEP.SYNCS 0x989680 ;  /* 0x009896800000895d */ /* 0x008fea0003900000 */
[----:B------:R-:W3:Y:S02]  /*8e40*/  @!P0 SYNCS.PHASECHK.TRANS64 P0, [R0+URZ+0x90], R2 ;  /* 0x00009002000085a7 */ /* 0x000ee400080010ff */
[----:B---3--:R-:W-:Y:S05]  /*8e50*/  @!P0 BRA `(.L_x_72) ;  /* 0xfffffffc00f08947 */ /* 0x008fea000383ffff */
[----:B------:R-:W-:Y:S05]  /*8e60*/  BRA `(.L_x_162) ;  /* 0xffffffb000ac7947 */ /* 0x000fea000383ffff */
.L_x_75:
[----:B------:R-:W-:Y:S07]  /*8e70*/  MOV R0, UR7 ;  /* 0x0000000700007c02 */ /* 0x000fee0008000f00 */
.L_x_163:
[----:B--2---:R2:W3:Y:S02]  /*8e80*/  SYNCS.PHASECHK.TRANS64.TRYWAIT P0, [R0+URZ+0x88], R2 ;  /* 0x00008802000075a7 */ /* 0x0044e400080011ff */
[----:B---3--:R-:W-:Y:S05]  /*8e90*/  @!P0 NANOSLEEP.SYNCS 0x989680 ;  /* 0x009896800000895d */ /* 0x008fea0003900000 */
[----:B------:R-:W3:Y:S02]  /*8ea0*/  @!P0 SYNCS.PHASECHK.TRANS64 P0, [R0+URZ+0x88], R2 ;  /* 0x00008802000085a7 */ /* 0x000ee400080010ff */
[----:B---3--:R-:W-:Y:S05]  /*8eb0*/  @!P0 BRA `(.L_x_163) ;  /* 0xfffffffc00f08947 */ /* 0x008fea000383ffff */
[----:B------:R-:W-:Y:S05]  /*8ec0*/  BRA `(.L_x_74) ;  /* 0xffffffb4008c7947 */ /* 0x000fea000383ffff */
.L_x_78:
[----:B------:R-:W-:Y:S07]  /*8ed0*/  MOV R0, UR7 ;  /* 0x0000000700007c02 */ /* 0x000fee0008000f00 */
.L_x_164:
[----:B-1----:R1:W2:Y:S02]  /*8ee0*/  SYNCS.PHASECHK.TRANS64.TRYWAIT P0, [R0+URZ+0x60], R14 ;  /* 0x0000600e000075a7 */ /* 0x0022a400080011ff */
[----:B--2---:R-:W-:Y:S05]  /*8ef0*/  @!P0 NANOSLEEP.SYNCS 0x989680 ;  /* 0x009896800000895d */ /* 0x004fea0003900000 */
[----:B------:R-:W2:Y:S02]  /*8f00*/  @!P0 SYNCS.PHASECHK.TRANS64 P0, [R0+URZ+0x60], R14 ;  /* 0x0000600e000085a7 */ /* 0x000ea400080010ff */
[----:B--2---:R-:W-:Y:S05]  /*8f10*/  @!P0 BRA `(.L_x_164) ;  /* 0xfffffffc00f08947 */ /* 0x004fea000383ffff */
[----:B------:R-:W-:Y:S05]  /*8f20*/  BRA `(.L_x_165) ;  /* 0xffffffb800047947 */ /* 0x000fea000383ffff */
.L_x_79:
[----:B------:R-:W-:Y:S07]  /*8f30*/  MOV R0, UR7 ;  /* 0x0000000700007c02 */ /* 0x000fee0008000f00 */
.L_x_166:
[----:B-1----:R1:W2:Y:S02]  /*8f40*/  SYNCS.PHASECHK.TRANS64.TRYWAIT P0, [R0+URZ+0x68], R14 ;  /* 0x0000680e000075a7 */ /* 0x0022a400080011ff */
[----:B--2---:R-:W-:Y:S05]  /*8f50*/  @!P0 NANOSLEEP.SYNCS 0x989680 ;  /* 0x009896800000895d */ /* 0x004fea0003900000 */
[----:B------:R-:W2:Y:S02]  /*8f60*/  @!P0 SYNCS.PHASECHK.TRANS64 P0, [R0+URZ+0x68], R14 ;  /* 0x0000680e000085a7 */ /* 0x000ea400080010ff */
[----:B--2---:R-:W-:Y:S05]  /*8f70*/  @!P0 BRA `(.L_x_166) ;  /* 0xfffffffc00f08947 */ /* 0x004fea000383ffff */
[----:B------:R-:W-:Y:S05]  /*8f80*/  BRA `(.L_x_167) ;  /* 0xffffffb800407947 */ /* 0x000fea000383ffff */
.L_x_80:
[----:B------:R-:W-:Y:S07]  /*8f90*/  MOV R0, UR7 ;  /* 0x0000000700007c02 */ /* 0x000fee0008000f00 */
.L_x_168:
[----:B-1----:R1:W2:Y:S02]  /*8fa0*/  SYNCS.PHASECHK.TRANS64.TRYWAIT P0, [R0+URZ+0x70], R14 ;  /* 0x0000700e000075a7 */ /* 0x0022a400080011ff */
[----:B--2---:R-:W-:Y:S05]  /*8fb0*/  @!P0 NANOSLEEP.SYNCS 0x989680 ;  /* 0x009896800000895d */ /* 0x004fea0003900000 */
[----:B------:R-:W2:Y:S02]  /*8fc0*/  @!P0 SYNCS.PHASECHK.TRANS64 P0, [R0+URZ+0x70], R14 ;  /* 0x0000700e000085a7 */ /* 0x000ea400080010ff */
[----:B--2---:R-:W-:Y:S05]  /*8fd0*/  @!P0 BRA `(.L_x_168) ;  /* 0xfffffffc00f08947 */ /* 0x004fea000383ffff */
[----:B------:R-:W-:Y:S05]  /*8fe0*/  BRA `(.L_x_169) ;  /* 0xffffffb800847947 */ /* 0x000fea000383ffff */
.L_x_81:
[----:B------:R-:W-:Y:S07]  /*8ff0*/  MOV R0, UR7 ;  /* 0x0000000700007c02 */ /* 0x000fee0008000f00 */
.L_x_170:
[----:B-1----:R1:W2:Y:S02]  /*9000*/  SYNCS.PHASECHK.TRANS64.TRYWAIT P0, [R0+URZ+0x78], R14 ;  /* 0x0000780e000075a7 */ /* 0x0022a400080011ff */
[----:B--2---:R-:W-:Y:S05]  /*9010*/  @!P0 NANOSLEEP.SYNCS 0x989680 ;  /* 0x009896800000895d */ /* 0x004fea0003900000 */
[----:B------:R-:W2:Y:S02]  /*9020*/  @!P0 SYNCS.PHASECHK.TRANS64 P0, [R0+URZ+0x78], R14 ;  /* 0x0000780e000085a7 */ /* 0x000ea400080010ff */
[----:B--2---:R-:W-:Y:S05]  /*9030*/  @!P0 BRA `(.L_x_170) ;  /* 0xfffffffc00f08947 */ /* 0x004fea000383ffff */
[----:B------:R-:W-:Y:S05]  /*9040*/  BRA `(.L_x_171) ;  /* 0xffffffbc00087947 */ /* 0x000fea000383ffff */
.L_x_83:
[----:B------:R-:W-:-:S07]  /*9050*/  MOV R0, UR7 ;  /* 0x0000000700007c02 */ /* 0x000fce0008000f00 */
.L_x_172:
[----:B-1----:R1:W3:Y:S02]  /*9060*/  SYNCS.PHASECHK.TRANS64.TRYWAIT P0, [R0+URZ+0x60], R2 ;  /* 0x00006002000075a7 */ /* 0x0022e400080011ff */
[----:B---3--:R-:W-:Y:S05]  /*9070*/  @!P0 NANOSLEEP.SYNCS 0x989680 ;  /* 0x009896800000895d */ /* 0x008fea0003900000 */
[----:B------:R-:W3:Y:S02]  /*9080*/  @!P0 SYNCS.PHASECHK.TRANS64 P0, [R0+URZ+0x60], R2 ;  /* 0x00006002000085a7 */ /* 0x000ee400080010ff */
[----:B---3--:R-:W-:Y:S05]  /*9090*/  @!P0 BRA `(.L_x_172) ;  /* 0xfffffffc00f08947 */ /* 0x008fea000383ffff */
[----:B------:R-:W-:Y:S05]  /*90a0*/  BRA `(.L_x_173) ;  /* 0xffffffbc00787947 */ /* 0x000fea000383ffff */
.L_x_84:
[----:B-1----:R-:W-:-:S07]  /*90b0*/  MOV R0, UR7 ;  /* 0x0000000700007c02 */ /* 0x002fce0008000f00 */
.L_x_174:
[----:B-1----:R1:W3:Y:S02]  /*90c0*/  SYNCS.PHASECHK.TRANS64.TRYWAIT P0, [R0+URZ+0x68], R2 ;  /* 0x00006802000075a7 */ /* 0x0022e400080011ff */
[----:B---3--:R-:W-:Y:S05]  /*90d0*/  @!P0 NANOSLEEP.SYNCS 0x989680 ;  /* 0x009896800000895d */ /* 0x008fea0003900000 */
[----:B------:R-:W3:Y:S02]  /*90e0*/  @!P0 SYNCS.PHASECHK.TRANS64 P0, [R0+URZ+0x68], R2 ;  /* 0x00006802000085a7 */ /* 0x000ee400080010ff */
[----:B---3--:R-:W-:Y:S05]  /*90f0*/  @!P0 BRA `(.L_x_174) ;  /* 0xfffffffc00f08947 */ /* 0x008fea000383ffff */
[----:B------:R-:W-:Y:S05]  /*9100*/  BRA `(.L_x_175) ;  /* 0xffffffbc00687947 */ /* 0x000fea000383ffff */
.L_x_85:
[----:B-1----:R-:W-:-:S07]  /*9110*/  MOV R0, UR7 ;  /* 0x0000000700007c02 */ /* 0x002fce0008000f00 */
.L_x_176:
[----:B-1----:R1:W3:Y:S02]  /*9120*/  SYNCS.PHASECHK.TRANS64.TRYWAIT P0, [R0+URZ+0x70], R2 ;  /* 0x00007002000075a7 */ /* 0x0022e400080011ff */
[----:B---3--:R-:W-:Y:S05]  /*9130*/  @!P0 NANOSLEEP.SYNCS 0x989680 ;  /* 0x009896800000895d */ /* 0x008fea0003900000 */
[----:B------:R-:W3:Y:S02]  /*9140*/  @!P0 SYNCS.PHASECHK.TRANS64 P0, [R0+URZ+0x70], R2 ;  /* 0x00007002000085a7 */ /* 0x000ee400080010ff */
[----:B---3--:R-:W-:Y:S05]  /*9150*/  @!P0 BRA `(.L_x_176) ;  /* 0xfffffffc00f08947 */ /* 0x008fea000383ffff */
[----:B------:R-:W-:Y:S05]  /*9160*/  BRA `(.L_x_177) ;  /* 0xffffffbc00587947 */ /* 0x000fea000383ffff */
.L_x_87:
[----:B--2---:R2:W4:Y:S02]  /*9170*/  SYNCS.PHASECHK.TRANS64.TRYWAIT P0, [R0+URZ+0x90], R2 ;  /* 0x00009002000075a7 */ /* 0x00452400080011ff */
[----:B----4-:R-:W-:Y:S05]  /*9180*/  @!P0 NANOSLEEP.SYNCS 0x989680 ;  /* 0x009896800000895d */ /* 0x010fea0003900000 */
[----:B------:R-:W4:Y:S02]  /*9190*/  @!P0 SYNCS.PHASECHK.TRANS64 P0, [R0+URZ+0x90], R2 ;  /* 0x00009002000085a7 */ /* 0x000f2400080010ff */
[----:B----4-:R-:W-:Y:S05]  /*91a0*/  @!P0 BRA `(.L_x_87) ;  /* 0xfffffffc00f08947 */ /* 0x010fea000383ffff */
[----:B------:R-:W-:Y:S05]  /*91b0*/  BRA `(.L_x_178) ;  /* 0xffffffc000307947 */ /* 0x000fea000383ffff */
.L_x_98:
[----:B-1----:R-:W-:Y:S04]  /*91c0*/  MOV R0, UR36 ;  /* 0x0000002400007c02 */ /* 0x002fe80008000f00 */
[----:B------:R1:W3:Y:S03]  /*91d0*/  SYNCS.PHASECHK.TRANS64.TRYWAIT P1, [R0+URZ+0x40], R3 ;  /* 0x00004003000075a7 */ /* 0x0002e600080211ff */
[----:B---3--:R-:W-:Y:S05]  /*91e0*/  @!P1 NANOSLEEP.SYNCS 0x989680 ;  /* 0x009896800000995d */ /* 0x008fea0003900000 */
[----:B------:R-:W3:Y:S02]  /*91f0*/  @!P1 SYNCS.PHASECHK.TRANS64 P1, [R0+URZ+0x40], R3 ;  /* 0x00004003000095a7 */ /* 0x000ee400080210ff */
[----:B---3--:R-:W-:Y:S05]  /*9200*/  @!P1 BRA `(.L_x_98) ;  /* 0xfffffffc00ec9947 */ /* 0x008fea000383ffff */
[----:B------:R-:W-:Y:S05]  /*9210*/  BRA `(.L_x_97) ;  /* 0xffffffcc00687947 */ /* 0x000fea000383ffff */
.L_x_100:
[----:B-1----:R1:W2:Y:S02]  /*9220*/  SYNCS.PHASECHK.TRANS64.TRYWAIT P0, [R84+URZ+0xb0], R2 ;  /* 0x0000b002540075a7 */ /* 0x0022a400080011ff */
[----:B--2---:R-:W-:Y:S05]  /*9230*/  @!P0 NANOSLEEP.SYNCS 0x989680 ;  /* 0x009896800000895d */ /* 0x004fea0003900000 */
[----:B------:R-:W2:Y:S02]  /*9240*/  @!P0 SYNCS.PHASECHK.TRANS64 P0, [R84+URZ+0xb0], R2 ;  /* 0x0000b002540085a7 */ /* 0x000ea400080010ff */
[----:B--2---:R-:W-:Y:S05]  /*9250*/  @!P0 BRA `(.L_x_100) ;  /* 0xfffffffc00f08947 */ /* 0x004fea000383ffff */
[----:B------:R-:W-:Y:S05]  /*9260*/  BRA `(.L_x_99) ;  /* 0xffffffcc00947947 */ /* 0x000fea000383ffff */
.L_x_109:
[----:B-1----:R1:W2:Y:S02]  /*9270*/  SYNCS.PHASECHK.TRANS64.TRYWAIT P0, [R2+URZ+0x40], R0 ;  /* 0x00004000020075a7 */ /* 0x0022a400080011ff */
[----:B--2---:R-:W-:Y:S05]  /*9280*/  @!P0 NANOSLEEP.SYNCS 0x989680 ;  /* 0x009896800000895d */ /* 0x004fea0003900000 */
[----:B------:R-:W2:Y:S02]  /*9290*/  @!P0 SYNCS.PHASECHK.TRANS64 P0, [R2+URZ+0x40], R0 ;  /* 0x00004000020085a7 */ /* 0x000ea400080010ff */
[----:B--2---:R-:W-:Y:S05]  /*92a0*/  @!P0 BRA `(.L_x_109) ;  /* 0xfffffffc00f08947 */ /* 0x004fea000383ffff */
[----:B------:R-:W-:Y:S05]  /*92b0*/  BRA `(.L_x_108) ;  /* 0xffffffd400b87947 */ /* 0x000fea000383ffff */
.L_x_117:
[----:B-1----:R1:W2:Y:S02]  /*92c0*/  SYNCS.PHASECHK.TRANS64.TRYWAIT P0, [R0+URZ+0x40], R5 ;  /* 0x00004005000075a7 */ /* 0x0022a400080011ff */
[----:B--2---:R-:W-:Y:S05]  /*92d0*/  @!P0 NANOSLEEP.SYNCS 0x989680 ;  /* 0x009896800000895d */ /* 0x004fea0003900000 */
[----:B------:R-:W2:Y:S02]  /*92e0*/  @!P0 SYNCS.PHASECHK.TRANS64 P0, [R0+URZ+0x40], R5 ;  /* 0x00004005000085a7 */ /* 0x000ea400080010ff */
[----:B--2---:R-:W-:Y:S05]  /*92f0*/  @!P0 BRA `(.L_x_117) ;  /* 0xfffffffc00f08947 */ /* 0x004fea000383ffff */
[----:B------:R-:W-:Y:S05]  /*9300*/  BRA `(.L_x_116) ;  /* 0xffffffdc00fc7947 */ /* 0x000fea000383ffff */
.L_x_125:
[----:B--2---:R2:W3:Y:S02]  /*9310*/  SYNCS.PHASECHK.TRANS64.TRYWAIT P0, [R2+URZ+0x40], R0 ;  /* 0x00004000020075a7 */ /* 0x0044e400080011ff */
[----:B---3--:R-:W-:Y:S05]  /*9320*/  @!P0 NANOSLEEP.SYNCS 0x989680 ;  /* 0x009896800000895d */ /* 0x008fea0003900000 */
[----:B------:R-:W3:Y:S02]  /*9330*/  @!P0 SYNCS.PHASECHK.TRANS64 P0, [R2+URZ+0x40], R0 ;  /* 0x00004000020085a7 */ /* 0x000ee400080010ff */
[----:B---3--:R-:W-:Y:S05]  /*9340*/  @!P0 BRA `(.L_x_125) ;  /* 0xfffffffc00f08947 */ /* 0x008fea000383ffff */
[----:B------:R-:W-:Y:S05]  /*9350*/  BRA `(.L_x_124) ;  /* 0xffffffe800407947 */ /* 0x000fea000383ffff */
        .weak           $__internal_0_$__cuda_sm10x_tcgen05_guardrail_trap_col_being_dealloced_not_returned_by_alloc
        .type           $__internal_0_$__cuda_sm10x_tcgen05_guardrail_trap_col_being_dealloced_not_returned_by_alloc,@function
        .size           $__internal_0_$__cuda_sm10x_tcgen05_guardrail_trap_col_being_dealloced_not_returned_by_alloc,($__internal_1_$__cuda_sm10x_tcgen05_guardrail_trap_phase_invalid_during_alloc - $__internal_0_$__cuda_sm10x_tcgen05_guardrail_trap_col_being_dealloced_not_returned_by_alloc)
$__internal_0_$__cuda_sm10x_tcgen05_guardrail_trap_col_being_dealloced_not_returned_by_alloc:
[----:B------:R-:W-:Y:S05]  /*9360*/  BPT.TRAP 0x1 ;  /* 0x000000040000795c */ /* 0x000fea0000300000 */
[----:B------:R-:W-:-:S04]  /*9370*/  HFMA2 R3, -RZ, RZ, 0, 0 ;  /* 0x00000000ff037431 */ /* 0x000fc800000001ff */
[----:B------:R-:W-:Y:S05]  /*9380*/  RET.REL.NODEC R2 `(_ZN7cutlass13device_kernelINS_4gemm6kernel13GemmUniversalIN4cute5tupleIJiiiiEEENS1_10collective13CollectiveMmaINS1_35MainloopSm100TmaUmmaWarpSpecializedILi4ELi2ELi4ENS5_IJNS4_1CILi1EEESB_SB_EEEEENS5_IJNSA_ILi64EEENSA_ILi128EEESE_EEENS_10tfloat32_tENS5_IJlSB_lEEESH_NS5_IJSB_llEEENS4_8TiledMMAINS4_8MMA_AtomIJNS4_17SM100_MMA_TF32_SSISH_SH_fLi64ELi128ELNS4_4UMMA5MajorE0ELSO_1ELNSN_7ScaleInE0ELSP_0EEEEEENS4_6LayoutISC_NS5_IJNSA_ILi0EEEST_ST_EEEEENS5_IJNS4_10UnderscoreESW_SW_EEEEENS4_13SM90_TMA_LOADENS4_14ComposedLayoutINS4_7SwizzleILi3ELi4ELi3EEENS4_18smem_ptr_flag_bitsILi32EEENSS_INS5_IJNSA_ILi8EEENSA_ILi32EEEEEENS5_IJS16_SB_EEEEEEEvNS4_8identityESZ_NS10_INS11_ILi2ELi5ELi2EEES14_NSS_INS5_IJS16_NSA_ILi4EEEEEENS5_IJSB_S16_EEEEEEEvS1B_EENS_8epilogue10collective18CollectiveEpilogueINS1J_23Sm100TmaWarpSpecializedILi4ELi2ELi16ELb1ELb0EEEJSG_NS5_IJNSS_ISE_SB_EENSS_IS16_SB_EEEEESH_SI_SH_SI_NS1J_6fusion15FusionCallbacksIS1N_NS1R_17LinearCombinationISH_fSH_fLNS_15FloatRoundStyleE2EEESG_S1Q_JEEENS4_5SM1004TMEM4LOAD26SM100_TMEM_LOAD_16dp128b8xESZ_S1A_NS4_17SM75_U32x4_LDSM_NENS4_14SM90_TMA_STOREES1A_NS4_17SM90_U32x4_STSM_NENS4_39AutoVectorizingCopyWithAssumedAlignmentILi128EEEEEEvvEEEEvNT_6ParamsE) ;  /* 0xffffff6c021c7950 */ /* 0x000fea0003c3ffff */
        .weak           $__internal_1_$__cuda_sm10x_tcgen05_guardrail_trap_phase_invalid_during_alloc
        .type           $__internal_1_$__cuda_sm10x_tcgen05_guardrail_trap_phase_invalid_during_alloc,@function
        .size           $__internal_1_$__cuda_sm10x_tcgen05_guardrail_trap_phase_invalid_during_alloc,($__internal_2_$__cuda_sm10x_tcgen05_guardrail_trap_unallocated_columns_being_dealloced - $__internal_1_$__cuda_sm10x_tcgen05_guardrail_trap_phase_invalid_during_alloc)
$__internal_1_$__cuda_sm10x_tcgen05_guardrail_trap_phase_invalid_during_alloc:
[----:B------:R-:W-:Y:S05]  /*9390*/  BPT.TRAP 0x1 ;  /* 0x000000040000795c */ /* 0x000fea0000300000 */
[----:B------:R-:W-:-:S04]  /*93a0*/  MOV R3, 0x0 ;  /* 0x0000000000037802 */ /* 0x000fc80000000f00 */
[----:B------:R-:W-:Y:S05]  /*93b0*/  RET.REL.NODEC R2 `(_ZN7cutlass13device_kernelINS_4gemm6kernel13GemmUniversalIN4cute5tupleIJiiiiEEENS1_10collective13CollectiveMmaINS1_35MainloopSm100TmaUmmaWarpSpecializedILi4ELi2ELi4ENS5_IJNS4_1CILi1EEESB_SB_EEEEENS5_IJNSA_ILi64EEENSA_ILi128EEESE_EEENS_10tfloat32_tENS5_IJlSB_lEEESH_NS5_IJSB_llEEENS4_8TiledMMAINS4_8MMA_AtomIJNS4_17SM100_MMA_TF32_SSISH_SH_fLi64ELi128ELNS4_4UMMA5MajorE0ELSO_1ELNSN_7ScaleInE0ELSP_0EEEEEENS4_6LayoutISC_NS5_IJNSA_ILi0EEEST_ST_EEEEENS5_IJNS4_10UnderscoreESW_SW_EEEEENS4_13SM90_TMA_LOADENS4_14ComposedLayoutINS4_7SwizzleILi3ELi4ELi3EEENS4_18smem_ptr_flag_bitsILi32EEENSS_INS5_IJNSA_ILi8EEENSA_ILi32EEEEEENS5_IJS16_SB_EEEEEEEvNS4_8identityESZ_NS10_INS11_ILi2ELi5ELi2EEES14_NSS_INS5_IJS16_NSA_ILi4EEEEEENS5_IJSB_S16_EEEEEEEvS1B_EENS_8epilogue10collective18CollectiveEpilogueINS1J_23Sm100TmaWarpSpecializedILi4ELi2ELi16ELb1ELb0EEEJSG_NS5_IJNSS_ISE_SB_EENSS_IS16_SB_EEEEESH_SI_SH_SI_NS1J_6fusion15FusionCallbacksIS1N_NS1R_17LinearCombinationISH_fSH_fLNS_15FloatRoundStyleE2EEESG_S1Q_JEEENS4_5SM1004TMEM4LOAD26SM100_TMEM_LOAD_16dp128b8xESZ_S1A_NS4_17SM75_U32x4_LDSM_NENS4_14SM90_TMA_STOREES1A_NS4_17SM90_U32x4_STSM_NENS4_39AutoVectorizingCopyWithAssumedAlignmentILi128EEEEEEvvEEEEvNT_6ParamsE) ;  /* 0xffffff6c02107950 */ /* 0x000fea0003c3ffff */
        .weak           $__internal_2_$__cuda_sm10x_tcgen05_guardrail_trap_unallocated_columns_being_dealloced
        .type           $__internal_2_$__cuda_sm10x_tcgen05_guardrail_trap_unallocated_columns_being_dealloced,@function
        .size           $__internal_2_$__cuda_sm10x_tcgen05_guardrail_trap_unallocated_columns_being_dealloced,(.L_x_180 - $__internal_2_$__cuda_sm10x_tcgen05_guardrail_trap_unallocated_columns_being_dealloced)
$__internal_2_$__cuda_sm10x_tcgen05_guardrail_trap_unallocated_columns_being_dealloced:
[----:B------:R-:W-:Y:S05]  /*93c0*/  BPT.TRAP 0x1 ;  /* 0x000000040000795c */ /* 0x000fea0000300000 */
[----:B------:R-:W-:-:S04]  /*93d0*/  HFMA2 R3, -RZ, RZ, 0, 0 ;  /* 0x00000000ff037431 */ /* 0x000fc800000001ff */
[----:B------:R-:W-:Y:S05]  /*93e0*/  RET.REL.NODEC R2 `(_ZN7cutlass13device_kernelINS_4gemm6kernel13GemmUniversalIN4cute5tupleIJiiiiEEENS1_10collective13CollectiveMmaINS1_35MainloopSm100TmaUmmaWarpSpecializedILi4ELi2ELi4ENS5_IJNS4_1CILi1EEESB_SB_EEEEENS5_IJNSA_ILi64EEENSA_ILi128EEESE_EEENS_10tfloat32_tENS5_IJlSB_lEEESH_NS5_IJSB_llEEENS4_8TiledMMAINS4_8MMA_AtomIJNS4_17SM100_MMA_TF32_SSISH_SH_fLi64ELi128ELNS4_4UMMA5MajorE0ELSO_1ELNSN_7ScaleInE0ELSP_0EEEEEENS4_6LayoutISC_NS5_IJNSA_ILi0EEEST_ST_EEEEENS5_IJNS4_10UnderscoreESW_SW_EEEEENS4_13SM90_TMA_LOADENS4_14ComposedLayoutINS4_7SwizzleILi3ELi4ELi3EEENS4_18smem_ptr_flag_bitsILi32EEENSS_INS5_IJNSA_ILi8EEENSA_ILi32EEEEEENS5_IJS16_SB_EEEEEEEvNS4_8identityESZ_NS10_INS11_ILi2ELi5ELi2EEES14_NSS_INS5_IJS16_NSA_ILi4EEEEEENS5_IJSB_S16_EEEEEEEvS1B_EENS_8epilogue10collective18CollectiveEpilogueINS1J_23Sm100TmaWarpSpecializedILi4ELi2ELi16ELb1ELb0EEEJSG_NS5_IJNSS_ISE_SB_EENSS_IS16_SB_EEEEESH_SI_SH_SI_NS1J_6fusion15FusionCallbacksIS1N_NS1R_17LinearCombinationISH_fSH_fLNS_15FloatRoundStyleE2EEESG_S1Q_JEEENS4_5SM1004TMEM4LOAD26SM100_TMEM_LOAD_16dp128b8xESZ_S1A_NS4_17SM75_U32x4_LDSM_NENS4_14SM90_TMA_STOREES1A_NS4_17SM90_U32x4_STSM_NENS4_39AutoVectorizingCopyWithAssumedAlignmentILi128EEEEEEvvEEEEvNT_6ParamsE) ;  /* 0xffffff6c02047950 */ /* 0x000fea0003c3ffff */
.L_x_179:
[----:B------:R-:W-:-:S00]  /*93f0*/  BRA `(.L_x_179) ;  /* 0xfffffffc00fc7947 */ /* 0x000fc0000383ffff */
[----:B------:R-:W-:-:S00]  /*9400*/  NOP ;  /* 0x0000000000007918 */ /* 0x000fc00000000000 */
[----:B------:R-:W-:-:S00]  /*9410*/  NOP ;  /* 0x0000000000007918 */ /* 0x000fc00000000000 */
[----:B------:R-:W-:-:S00]  /*9420*/  NOP ;  /* 0x0000000000007918 */ /* 0x000fc00000000000 */
[----:B------:R-:W-:-:S00]  /*9430*/  NOP ;  /* 0x0000000000007918 */ /* 0x000fc00000000000 */
[----:B------:R-:W-:-:S00]  /*9440*/  NOP ;  /* 0x0000000000007918 */ /* 0x000fc00000000000 */
[----:B------:R-:W-:-:S00]  /*9450*/  NOP ;  /* 0x0000000000007918 */ /* 0x000fc00000000000 */
[----:B------:R-:W-:-:S00]  /*9460*/  NOP ;  /* 0x0000000000007918 */ /* 0x000fc00000000000 */
[----:B------:R-:W-:-:S00]  /*9470*/  NOP ;  /* 0x0000000000007918 */ /* 0x000fc00000000000 */
.L_x_180:


//--------------------- .nv.global.init           --------------------------
	.section	.nv.global.init,"aw",@progbits
.nv.global.init:
	.type		$str$27,@object
	.size		$str$27,($str$28 - $str$27)
$str$27:
        /*0000*/ 	.byte	0x28, 0x61, 0x64, 0x64, 0x72, 0x65, 0x73, 0x73, 0x20, 0x26, 0x20, 0x6d, 0x61, 0x73, 0x6b, 0x29
        /*0010*/ 	.byte	0x20, 0x3d, 0x3d, 0x20, 0x30, 0x00
	.type		$str$28,@object
	.size		$str$28,($str$26 - $str$28)
$str$28:
        /*0016*/ 	.byte	0x2f, 0x74, 0x6d, 0x70, 0x2f, 0x63, 0x75, 0x74, 0x6c, 0x61, 0x73, 0x73, 0x5f, 0x73, 0x77, 0x65
        /*0026*/ 	.byte	0x65, 0x70, 0x5f, 0x73, 0x72, 0x63, 0x2f, 0x69, 0x6e, 0x63, 0x6c, 0x75, 0x64, 0x65, 0x2f, 0x63
        /*0036*/ 	.byte	0x75, 0x74, 0x65, 0x2f, 0x70, 0x6f, 0x69, 0x6e, 0x74, 0x65, 0x72, 0x5f, 0x66, 0x6c, 0x61, 0x67
        /*0046*/ 	.byte	0x67, 0x65, 0x64, 0x2e, 0x68, 0x70, 0x70, 0x00
	.type		$str$26,@object
	.size		$str$26,($str$25 - $str$26)
$str$26:
        /*004e*/ 	.byte	0x2f, 0x74, 0x6d, 0x70, 0x2f, 0x63, 0x75, 0x74, 0x6c, 0x61, 0x73, 0x73, 0x5f, 0x73, 0x77, 0x65
        /*005e*/ 	.byte	0x65, 0x70, 0x5f, 0x73, 0x72, 0x63, 0x2f, 0x69, 0x6e, 0x63, 0x6c, 0x75, 0x64, 0x65, 0x2f, 0x63
        /*006e*/ 	.byte	0x75, 0x74, 0x65, 0x2f, 0x61, 0x74, 0x6f, 0x6d, 0x2f, 0x63, 0x6f, 0x70, 0x79, 0x5f, 0x74, 0x72
        /*007e*/ 	.byte	0x61, 0x69, 0x74, 0x73, 0x5f, 0x73, 0x6d, 0x31, 0x30, 0x30, 0x2e, 0x68, 0x70, 0x70, 0x00
	.type		$str$25,@object
	.size		$str$25,(__unnamed_1 - $str$25)
$str$25:
        /*008d*/ 	.byte	0x28, 0x28, 0x75, 0x69, 0x6e, 0x74, 0x33, 0x32, 0x5f, 0x74, 0x28, 0x74, 0x68, 0x72, 0x65, 0x61
        /*009d*/ 	.byte	0x64, 0x49, 0x64, 0x78, 0x2e, 0x78, 0x29, 0x20, 0x2f, 0x20, 0x33, 0x32, 0x29, 0x20, 0x25, 0x20
        /*00ad*/ 	.byte	0x34, 0x29, 0x20, 0x3d, 0x3d, 0x20, 0x28, 0x28, 0x28, 0x74, 0x6d, 0x65, 0x6d, 0x5f, 0x61, 0x64
        /*00bd*/ 	.byte	0x64, 0x72, 0x20, 0x3e, 0x3e, 0x20, 0x31, 0x36, 0x29, 0x20, 0x2f, 0x20, 0x33, 0x32, 0x29, 0x20
        /*00cd*/ 	.byte	0x25, 0x20, 0x34, 0x29, 0x00
	.type		__unnamed_1,@object
	.size		__unnamed_1,(__unnamed_2 - __unnamed_1)
__unnamed_1:
        /*00d2*/ 	.byte	0x61, 0x75, 0x74, 0x6f, 0x20, 0x63, 0x75, 0x74, 0x65, 0x3a, 0x3a, 0x61, 0x73, 0x5f, 0x70, 0x6f
        /* <DEDUP_REMOVED lines=24> */
        /*0262*/ 	.byte	0x30, 0x34, 0x38, 0x3e, 0x3e, 0x3e, 0x3e, 0x5d, 0x00
	.type		__unnamed_2,@object
	.size		__unnamed_2,(.L_2 - __unnamed_2)
__unnamed_2:
        /* <DEDUP_REMOVED lines=45> */
        /*053b*/ 	.byte	0x3e, 0x3e, 0x3e, 0x5d, 0x00
.L_2:


//--------------------- .nv.shared._ZN7cutlass13device_kernelINS_4gemm6kernel13GemmUniversalIN4cute5tupleIJiiiiEEENS1_10collective13CollectiveMmaINS1_35MainloopSm100TmaUmmaWarpSpecializedILi4ELi2ELi4ENS5_IJNS4_1CILi1EEESB_SB_EEEEENS5_IJNSA_ILi64EEENSA_ILi128EEESE_EEENS_10tfloat32_tENS5_IJlSB_lEEESH_NS5_IJSB_llEEENS4_8TiledMMAINS4_8MMA_AtomIJNS4_17SM100_MMA_TF32_SSISH_SH_fLi64ELi128ELNS4_4UMMA5MajorE0ELSO_1ELNSN_7ScaleInE0ELSP_0EEEEEENS4_6LayoutISC_NS5_IJNSA_ILi0EEEST_ST_EEEEENS5_IJNS4_10UnderscoreESW_SW_EEEEENS4_13SM90_TMA_LOADENS4_14ComposedLayoutINS4_7SwizzleILi3ELi4ELi3EEENS4_18smem_ptr_flag_bitsILi32EEENSS_INS5_IJNSA_ILi8EEENSA_ILi32EEEEEENS5_IJS16_SB_EEEEEEEvNS4_8identityESZ_NS10_INS11_ILi2ELi5ELi2EEES14_NSS_INS5_IJS16_NSA_ILi4EEEEEENS5_IJSB_S16_EEEEEEEvS1B_EENS_8epilogue10collective18CollectiveEpilogueINS1J_23Sm100TmaWarpSpecializedILi4ELi2ELi16ELb1ELb0EEEJSG_NS5_IJNSS_ISE_SB_EENSS_IS16_SB_EEEEESH_SI_SH_SI_NS1J_6fusion15FusionCallbacksIS1N_NS1R_17LinearCombinationISH_fSH_fLNS_15FloatRoundStyleE2EEESG_S1Q_JEEENS4_5SM1004TMEM4LOAD26SM100_TMEM_LOAD_16dp128b8xESZ_S1A_NS4_17SM75_U32x4_LDSM_NENS4_14SM90_TMA_STOREES1A_NS4_17SM90_U32x4_STSM_NENS4_39AutoVectorizingCopyWithAssumedAlignmentILi128EEEEEEvvEEEEvNT_6ParamsE --------------------------
	.section	.nv.shared._ZN7cutlass13device_kernelINS_4gemm6kernel13GemmUniversalIN4cute5tupleIJiiiiEEENS1_10collective13CollectiveMmaINS1_35MainloopSm100TmaUmmaWarpSpecializedILi4ELi2ELi4ENS5_IJNS4_1CILi1EEESB_SB_EEEEENS5_IJNSA_ILi64EEENSA_ILi128EEESE_EEENS_10tfloat32_tENS5_IJlSB_lEEESH_NS5_IJSB_llEEENS4_8TiledMMAINS4_8MMA_AtomIJNS4_17SM100_MMA_TF32_SSISH_SH_fLi64ELi128ELNS4_4UMMA5MajorE0ELSO_1ELNSN_7ScaleInE0ELSP_0EEEEEENS4_6LayoutISC_NS5_IJNSA_ILi0EEEST_ST_EEEEENS5_IJNS4_10UnderscoreESW_SW_EEEEENS4_13SM90_TMA_LOADENS4_14ComposedLayoutINS4_7SwizzleILi3ELi4ELi3EEENS4_18smem_ptr_flag_bitsILi32EEENSS_INS5_IJNSA_ILi8EEENSA_ILi32EEEEEENS5_IJS16_SB_EEEEEEEvNS4_8identityESZ_NS10_INS11_ILi2ELi5ELi2EEES14_NSS_INS5_IJS16_NSA_ILi4EEEEEENS5_IJSB_S16_EEEEEEEvS1B_EENS_8epilogue10collective18CollectiveEpilogueINS1J_23Sm100TmaWarpSpecializedILi4ELi2ELi16ELb1ELb0EEEJSG_NS5_IJNSS_ISE_SB_EENSS_IS16_SB_EEEEESH_SI_SH_SI_NS1J_6fusion15FusionCallbacksIS1N_NS1R_17LinearCombinationISH_fSH_fLNS_15FloatRoundStyleE2EEESG_S1Q_JEEENS4_5SM1004TMEM4LOAD26SM100_TMEM_LOAD_16dp128b8xESZ_S1A_NS4_17SM75_U32x4_LDSM_NENS4_14SM90_TMA_STOREES1A_NS4_17SM90_U32x4_STSM_NENS4_39AutoVectorizingCopyWithAssumedAlignmentILi128EEEEEEvvEEEEvNT_6ParamsE,"aw",@nobits
	.sectionflags	@""
	.align	16
	.zero		1024


//--------------------- .nv.shared.reserved.0     --------------------------
	.section	.nv.shared.reserved.0,"aw",@nobits
	.weak		__nv_reservedSMEM_offset_0_alias
	.size		__nv_reservedSMEM_offset_0_alias, 0, 64
	.other		__nv_reservedSMEM_offset_0_alias,@"STO_CUDA_RESERVED_SHARED STV_DEFAULT"
__nv_reservedSMEM_offset_0_alias:
	.zero		0
.nv.shared.reserved.0:
	.zero		64
	.weak		__nv_reservedSMEM_tcgen05_partition
	.type		__nv_reservedSMEM_tcgen05_partition,@object
	.size		__nv_reservedSMEM_tcgen05_partition,(.L_0 - __nv_reservedSMEM_tcgen05_partition)
__nv_reservedSMEM_tcgen05_partition:
	.zero		32
.L_0:


//--------------------- .nv.global                --------------------------
	.section	.nv.global,"aw",@nobits
.nv.global:
	.type		_ZN40_INTERNAL_255c0050_4_k_cu_192fcdc6_339984cute1_E,@object
	.size		_ZN40_INTERNAL_255c0050_4_k_cu_192fcdc6_339984cute1_E,(_ZN40_INTERNAL_255c0050_4_k_cu_192fcdc6_339984cuda3std3__45__cpo6cbeginE - _ZN40_INTERNAL_255c0050_4_k_cu_192fcdc6_339984cute1_E)
_ZN40_INTERNAL_255c0050_4_k_cu_192fcdc6_339984cute1_E:
	.zero		1
	.type		_ZN40_INTERNAL_255c0050_4_k_cu_192fcdc6_339984cuda3std3__45__cpo6cbeginE,@object
	.size		_ZN40_INTERNAL_255c0050_4_k_cu_192fcdc6_339984cuda3std3__45__cpo6cbeginE,(_ZN40_INTERNAL_255c0050_4_k_cu_192fcdc6_339984cuda3std3__48in_placeE - _ZN40_INTERNAL_255c0050_4_k_cu_192fcdc6_339984cuda3std3__45__cpo6cbeginE)
_ZN40_INTERNAL_255c0050_4_k_cu_192fcdc6_339984cuda3std3__45__cpo6cbeginE:
	.zero		1
	.type		_ZN40_INTERNAL_255c0050_4_k_cu_192fcdc6_339984cuda3std3__48in_placeE,@object
	.size		_ZN40_INTERNAL_255c0050_4_k_cu_192fcdc6_339984cuda3std3__48in_placeE,(_ZN40_INTERNAL_255c0050_4_k_cu_192fcdc6_339984cuda3std6ranges3__45__cpo9iter_moveE - _ZN40_INTERNAL_255c0050_4_k_cu_192fcdc6_339984cuda3std3__48in_placeE)
_ZN40_INTERNAL_255c0050_4_k_cu_192fcdc6_339984cuda3std3__48in_placeE:
	.zero		1
	.type		_ZN40_INTERNAL_255c0050_4_k_cu_192fcdc6_339984cuda3std6ranges3__45__cpo9iter_moveE,@object
	.size		_ZN40_INTERNAL_255c0050_4_k_cu_192fcdc6_339984cuda3std6ranges3__45__cpo9iter_moveE,(_ZN40_INTERNAL_255c0050_4_k_cu_192fcdc6_339984cuda3std3__45__cpo5beginE - _ZN40_INTERNAL_255c0050_4_k_cu_192fcdc6_339984cuda3std6ranges3__45__cpo9iter_moveE)
_ZN40_INTERNAL_255c0050_4_k_cu_192fcdc6_339984cuda3std6ranges3__45__cpo9iter_moveE:
	.zero		1
	.type		_ZN40_INTERNAL_255c0050_4_k_cu_192fcdc6_339984cuda3std3__45__cpo5beginE,@object
	.size		_ZN40_INTERNAL_255c0050_4_k_cu_192fcdc6_339984cuda3std3__45__cpo5beginE,(_ZN40_INTERNAL_255c0050_4_k_cu_192fcdc6_339984cuda3std3__442_GLOBAL__N__255c0050_4_k_cu_192fcdc6_339986ignoreE - _ZN40_INTERNAL_255c0050_4_k_cu_192fcdc6_339984cuda3std3__45__cpo5beginE)
_ZN40_INTERNAL_255c0050_4_k_cu_192fcdc6_339984cuda3std3__45__cpo5beginE:
	.zero		1
	.type		_ZN40_INTERNAL_255c0050_4_k_cu_192fcdc6_339984cuda3std3__442_GLOBAL__N__255c0050_4_k_cu_192fcdc6_339986ignoreE,@object
	.size		_ZN40_INTERNAL_255c0050_4_k_cu_192fcdc6_339984cuda3std3__442_GLOBAL__N__255c0050_4_k_cu_192fcdc6_339986ignoreE,(_ZN40_INTERNAL_255c0050_4_k_cu_192fcdc6_339984cute7productE - _ZN40_INTERNAL_255c0050_4_k_cu_192fcdc6_339984cuda3std3__442_GLOBAL__N__255c0050_4_k_cu_192fcdc6_339986ignoreE)
_ZN40_INTERNAL_255c0050_4_k_cu_192fcdc6_339984cuda3std3__442_GLOBAL__N__255c0050_4_k_cu_192fcdc6_339986ignoreE:
	.zero		1
	.type		_ZN40_INTERNAL_255c0050_4_k_cu_192fcdc6_339984cute7productE,@object
	.size		_ZN40_INTERNAL_255c0050_4_k_cu_192fcdc6_339984cute7productE,(_ZN40_INTERNAL_255c0050_4_k_cu_192fcdc6_339984cuda3std3__45__cpo3endE - _ZN40_INTERNAL_255c0050_4_k_cu_192fcdc6_339984cute7productE)
_ZN40_INTERNAL_255c0050_4_k_cu_192fcdc6_339984cute7productE:
	.zero		1
	.type		_ZN40_INTERNAL_255c0050_4_k_cu_192fcdc6_339984cuda3std3__45__cpo3endE,@object
	.size		_ZN40_INTERNAL_255c0050_4_k_cu_192fcdc6_339984cuda3std3__45__cpo3endE,(_ZN40_INTERNAL_255c0050_4_k_cu_192fcdc6_339984cuda3std3__419piecewise_constructE - _ZN40_INTERNAL_255c0050_4_k_cu_192fcdc6_339984cuda3std3__45__cpo3endE)
_ZN40_INTERNAL_255c0050_4_k_cu_192fcdc6_339984cuda3std3__45__cpo3endE:
	.zero		1
	.type		_ZN40_INTERNAL_255c0050_4_k_cu_192fcdc6_339984cuda3std3__419piecewise_constructE,@object
	.size		_ZN40_INTERNAL_255c0050_4_k_cu_192fcdc6_339984cuda3std3__419piecewise_constructE,(_ZN40_INTERNAL_255c0050_4_k_cu_192fcdc6_339984cuda3std3__45__cpo4cendE - _ZN40_INTERNAL_255c0050_4_k_cu_192fcdc6_339984cuda3std3__419piecewise_constructE)
_ZN40_INTERNAL_255c0050_4_k_cu_192fcdc6_339984cuda3std3__419piecewise_constructE:
	.zero		1
	.type		_ZN40_INTERNAL_255c0050_4_k_cu_192fcdc6_339984cuda3std3__45__cpo4cendE,@object
	.size		_ZN40_INTERNAL_255c0050_4_k_cu_192fcdc6_339984cuda3std3__45__cpo4cendE,(_ZN40_INTERNAL_255c0050_4_k_cu_192fcdc6_339984cuda3std6ranges3__45__cpo4swapE - _ZN40_INTERNAL_255c0050_4_k_cu_192fcdc6_339984cuda3std3__45__cpo4cendE)
_ZN40_INTERNAL_255c0050_4_k_cu_192fcdc6_339984cuda3std3__45__cpo4cendE:
	.zero		1
	.type		_ZN40_INTERNAL_255c0050_4_k_cu_192fcdc6_339984cuda3std6ranges3__45__cpo4swapE,@object
	.size		_ZN40_INTERNAL_255c0050_4_k_cu_192fcdc6_339984cuda3std6ranges3__45__cpo4swapE,(.L_10 - _ZN40_INTERNAL_255c0050_4_k_cu_192fcdc6_339984cuda3std6ranges3__45__cpo4swapE)
_ZN40_INTERNAL_255c0050_4_k_cu_192fcdc6_339984cuda3std6ranges3__45__cpo4swapE:
	.zero		1
.L_10:


//--------------------- .nv.constant0._ZN7cutlass13device_kernelINS_4gemm6kernel13GemmUniversalIN4cute5tupleIJiiiiEEENS1_10collective13CollectiveMmaINS1_35MainloopSm100TmaUmmaWarpSpecializedILi4ELi2ELi4ENS5_IJNS4_1CILi1EEESB_SB_EEEEENS5_IJNSA_ILi64EEENSA_ILi128EEESE_EEENS_10tfloat32_tENS5_IJlSB_lEEESH_NS5_IJSB_llEEENS4_8TiledMMAINS4_8MMA_AtomIJNS4_17SM100_MMA_TF32_SSISH_SH_fLi64ELi128ELNS4_4UMMA5MajorE0ELSO_1ELNSN_7ScaleInE0ELSP_0EEEEEENS4_6LayoutISC_NS5_IJNSA_ILi0EEEST_ST_EEEEENS5_IJNS4_10UnderscoreESW_SW_EEEEENS4_13SM90_TMA_LOADENS4_14ComposedLayoutINS4_7SwizzleILi3ELi4ELi3EEENS4_18smem_ptr_flag_bitsILi32EEENSS_INS5_IJNSA_ILi8EEENSA_ILi32EEEEEENS5_IJS16_SB_EEEEEEEvNS4_8identityESZ_NS10_INS11_ILi2ELi5ELi2EEES14_NSS_INS5_IJS16_NSA_ILi4EEEEEENS5_IJSB_S16_EEEEEEEvS1B_EENS_8epilogue10collective18CollectiveEpilogueINS1J_23Sm100TmaWarpSpecializedILi4ELi2ELi16ELb1ELb0EEEJSG_NS5_IJNSS_ISE_SB_EENSS_IS16_SB_EEEEESH_SI_SH_SI_NS1J_6fusion15FusionCallbacksIS1N_NS1R_17LinearCombinationISH_fSH_fLNS_15FloatRoundStyleE2EEESG_S1Q_JEEENS4_5SM1004TMEM4LOAD26SM100_TMEM_LOAD_16dp128b8xESZ_S1A_NS4_17SM75_U32x4_LDSM_NENS4_14SM90_TMA_STOREES1A_NS4_17SM90_U32x4_STSM_NENS4_39AutoVectorizingCopyWithAssumedAlignmentILi128EEEEEEvvEEEEvNT_6ParamsE --------------------------
	.section	.nv.constant0._ZN7cutlass13device_kernelINS_4gemm6kernel13GemmUniversalIN4cute5tupleIJiiiiEEENS1_10collective13CollectiveMmaINS1_35MainloopSm100TmaUmmaWarpSpecializedILi4ELi2ELi4ENS5_IJNS4_1CILi1EEESB_SB_EEEEENS5_IJNSA_ILi64EEENSA_ILi128EEESE_EEENS_10tfloat32_tENS5_IJlSB_lEEESH_NS5_IJSB_llEEENS4_8TiledMMAINS4_8MMA_AtomIJNS4_17SM100_MMA_TF32_SSISH_SH_fLi64ELi128ELNS4_4UMMA5MajorE0ELSO_1ELNSN_7ScaleInE0ELSP_0EEEEEENS4_6LayoutISC_NS5_IJNSA_ILi0EEEST_ST_EEEEENS5_IJNS4_10UnderscoreESW_SW_EEEEENS4_13SM90_TMA_LOADENS4_14ComposedLayoutINS4_7SwizzleILi3ELi4ELi3EEENS4_18smem_ptr_flag_bitsILi32EEENSS_INS5_IJNSA_ILi8EEENSA_ILi32EEEEEENS5_IJS16_SB_EEEEEEEvNS4_8identityESZ_NS10_INS11_ILi2ELi5ELi2EEES14_NSS_INS5_IJS16_NSA_ILi4EEEEEENS5_IJSB_S16_EEEEEEEvS1B_EENS_8epilogue10collective18CollectiveEpilogueINS1J_23Sm100TmaWarpSpecializedILi4ELi2ELi16ELb1ELb0EEEJSG_NS5_IJNSS_ISE_SB_EENSS_IS16_SB_EEEEESH_SI_SH_SI_NS1J_6fusion15FusionCallbacksIS1N_NS1R_17LinearCombinationISH_fSH_fLNS_15FloatRoundStyleE2EEESG_S1Q_JEEENS4_5SM1004TMEM4LOAD26SM100_TMEM_LOAD_16dp128b8xESZ_S1A_NS4_17SM75_U32x4_LDSM_NENS4_14SM90_TMA_STOREES1A_NS4_17SM90_U32x4_STSM_NENS4_39AutoVectorizingCopyWithAssumedAlignmentILi128EEEEEEvvEEEEvNT_6ParamsE,"a",@progbits
	.sectionflags	@""
	.align	4
.nv.constant0._ZN7cutlass13device_kernelINS_4gemm6kernel13GemmUniversalIN4cute5tupleIJiiiiEEENS1_10collective13CollectiveMmaINS1_35MainloopSm100TmaUmmaWarpSpecializedILi4ELi2ELi4ENS5_IJNS4_1CILi1EEESB_SB_EEEEENS5_IJNSA_ILi64EEENSA_ILi128EEESE_EEENS_10tfloat32_tENS5_IJlSB_lEEESH_NS5_IJSB_llEEENS4_8TiledMMAINS4_8MMA_AtomIJNS4_17SM100_MMA_TF32_SSISH_SH_fLi64ELi128ELNS4_4UMMA5MajorE0ELSO_1ELNSN_7ScaleInE0ELSP_0EEEEEENS4_6LayoutISC_NS5_IJNSA_ILi0EEEST_ST_EEEEENS5_IJNS4_10UnderscoreESW_SW_EEEEENS4_13SM90_TMA_LOADENS4_14ComposedLayoutINS4_7SwizzleILi3ELi4ELi3EEENS4_18smem_ptr_flag_bitsILi32EEENSS_INS5_IJNSA_ILi8EEENSA_ILi32EEEEEENS5_IJS16_SB_EEEEEEEvNS4_8identityESZ_NS10_INS11_ILi2ELi5ELi2EEES14_NSS_INS5_IJS16_NSA_ILi4EEEEEENS5_IJSB_S16_EEEEEEEvS1B_EENS_8epilogue10collective18CollectiveEpilogueINS1J_23Sm100TmaWarpSpecializedILi4ELi2ELi16ELb1ELb0EEEJSG_NS5_IJNSS_ISE_SB_EENSS_IS16_SB_EEEEESH_SI_SH_SI_NS1J_6fusion15FusionCallbacksIS1N_NS1R_17LinearCombinationISH_fSH_fLNS_15FloatRoundStyleE2EEESG_S1Q_JEEENS4_5SM1004TMEM4LOAD26SM100_TMEM_LOAD_16dp128b8xESZ_S1A_NS4_17SM75_U32x4_LDSM_NENS4_14SM90_TMA_STOREES1A_NS4_17SM90_U32x4_STSM_NENS4_39AutoVectorizingCopyWithAssumedAlignmentILi128EEEEEEvvEEEEvNT_6ParamsE:
	.zero		2944


//--------------------- SYMBOLS --------------------------

	.type		.nv.reservedSmem.offset0,@object
	.size		.nv.reservedSmem.offset0,0x4
	.type		.nv.reservedSmem.cap,@object
	.size		.nv.reservedSmem.cap,0x4
	.type		__assertfail,@function
